def matmul_kernel(
    a_ptr,
    b_ptr,
    c_ptr,
    M,
    N,
    K,
    stride_am,
    stride_ak,
    stride_bk,
    stride_bn,
    stride_cm,
    stride_cn,
    BLOCK_M: tl.constexpr,
    BLOCK_N: tl.constexpr,
    BLOCK_K: tl.constexpr,
    GROUP_M: tl.constexpr,
):
    pid = tl.program_id(axis=0)
    num_pid_m = tl.cdiv(M, BLOCK_M)
    num_pid_n = tl.cdiv(N, BLOCK_N)
    num_pid_in_group = GROUP_M * num_pid_n
    group_id = pid // num_pid_in_group
    first_pid_m = group_id * GROUP_M
    group_size_m = min(num_pid_m - first_pid_m, GROUP_M)
    pid_m = first_pid_m + ((pid % num_pid_in_group) % group_size_m)
    pid_n = (pid % num_pid_in_group) // group_size_m

    offs_am = (pid_m * BLOCK_M + tl.arange(0, BLOCK_M)) % M
    offs_bn = (pid_n * BLOCK_N + tl.arange(0, BLOCK_N)) % N
    offs_k = tl.arange(0, BLOCK_K)
    a_ptrs = a_ptr + offs_am[:, None] * stride_am + offs_k[None, :] * stride_ak
    b_ptrs = b_ptr + offs_k[:, None] * stride_bk + offs_bn[None, :] * stride_bn

    acc = tl.zeros((BLOCK_M, BLOCK_N), dtype=tl.float32)
    for kk in range(0, tl.cdiv(K, BLOCK_K)):
        a = tl.load(a_ptrs, mask=offs_k[None, :] < K - kk * BLOCK_K, other=0.0)
        b = tl.load(b_ptrs, mask=offs_k[:, None] < K - kk * BLOCK_K, other=0.0)
        acc = tl.dot(a, b, acc)
        a_ptrs += BLOCK_K * stride_ak
        b_ptrs += BLOCK_K * stride_bk

    c = acc.to(c_ptr.dtype.element_ty)
    offs_cm = pid_m * BLOCK_M + tl.arange(0, BLOCK_M)
    offs_cn = pid_n * BLOCK_N + tl.arange(0, BLOCK_N)
    c_ptrs = c_ptr + offs_cm[:, None] * stride_cm + offs_cn[None, :] * stride_cn
    mask = (offs_cm[:, None] < M) & (offs_cn[None, :] < N)
    tl.store(c_ptrs, c, mask=mask)

# config = {"BLOCK_K": 128, "BLOCK_M": 64, "BLOCK_N": 64, "GROUP_M": 1, "arch": "sm_90", "dtype": "fp16", "num_ctas": 1, "num_stages": 3, "num_warps": 4}
# arch = sm_90


// ===== COMPILED SASS (sm_90a) =====

	.target	sm_90a

	.elftype	@"ET_EXEC"


//--------------------- .note.nv.tkinfo           --------------------------
	.section	.note.nv.tkinfo,"",@"SHT_NOTE"
	.sectionflags	@"SHF_NOTE_NV_TKINFO"
	.tkinfo
        /*0018*/ 	.word	0x00000002
        /*0030*/ 	.string	""
        /*0030*/ 	.string	"ptxas"
        /*0030*/ 	.string	"Cuda compilation tools, release 13.0, V13.0.88"
        /*0030*/ 	.string	"Build cuda_13.0.r13.0/compiler.36424714_0"
        /*0030*/ 	.string	"-v  -suppress-debug-info  -lineinfo  -arch sm_90a "



//--------------------- .note.nv.cuinfo           --------------------------
	.section	.note.nv.cuinfo,"",@"SHT_NOTE"
	.sectionflags	@"SHF_NOTE_NV_CUINFO"
        /*0018*/ 	.short	0x0002
        /*001a*/ 	.short	0x005a
        /*001c*/ 	.short	0x0082
	.zero		2


//--------------------- .nv.info                  --------------------------
	.section	.nv.info,"",@"SHT_CUDA_INFO"
	.align	4


	//----- nvinfo : EIATTR_REGCOUNT
	.align		4
        /*0000*/ 	.byte	0x04, 0x2f
        /*0002*/ 	.short	(.L_1 - .L_0)
	.align		4
.L_0:
        /*0004*/ 	.word	index@(matmul_kernel)
        /*0008*/ 	.word	0x000000ff


	//----- nvinfo : EIATTR_FRAME_SIZE
	.align		4
.L_1:
        /*000c*/ 	.byte	0x04, 0x11
        /*000e*/ 	.short	(.L_3 - .L_2)
	.align		4
.L_2:
        /*0010*/ 	.word	index@(matmul_kernel)
        /*0014*/ 	.word	0x00000008


	//----- nvinfo : EIATTR_MIN_STACK_SIZE
	.align		4
.L_3:
        /*0018*/ 	.byte	0x04, 0x12
        /*001a*/ 	.short	(.L_5 - .L_4)
	.align		4
.L_4:
        /*001c*/ 	.word	index@(matmul_kernel)
        /*0020*/ 	.word	0x00000008
.L_5:


//--------------------- .nv.compat                --------------------------
	.section	.nv.compat,"",@"SHT_CUDA_COMPAT_INFO"
	.align	4
        /*0000*/ 	.byte	0x02, 0x09, 0x01, 0x00, 0x02, 0x02, 0x04, 0x00, 0x02, 0x05, 0x05, 0x00, 0x03, 0x07, 0x01, 0x01
        /*0010*/ 	.byte	0x02, 0x03, 0x00, 0x00, 0x02, 0x06, 0x01, 0x00, 0x04, 0x0b, 0x08, 0x00, 0x00, 0x00, 0x00, 0x00
        /*0020*/ 	.byte	0x00, 0x00, 0x00, 0x00


//--------------------- .nv.info.matmul_kernel    --------------------------
	.section	.nv.info.matmul_kernel,"",@"SHT_CUDA_INFO"
	.sectionflags	@""
	.align	4


	//----- nvinfo : EIATTR_CUDA_API_VERSION
	.align		4
        /*0000*/ 	.byte	0x04, 0x37
        /*0002*/ 	.short	(.L_7 - .L_6)
.L_6:
        /*0004*/ 	.word	0x00000082


	//----- nvinfo : EIATTR_KPARAM_INFO
	.align		4
.L_7:
        /*0008*/ 	.byte	0x04, 0x17
        /*000a*/ 	.short	(.L_9 - .L_8)
.L_8:
        /*000c*/ 	.word	0x00000000
        /*0010*/ 	.short	0x000d
        /*0012*/ 	.short	0x0048
        /*0014*/ 	.byte	0x00, 0xf4, 0x21, 0x00


	//----- nvinfo : EIATTR_KPARAM_INFO
	.align		4
.L_9:
        /*0018*/ 	.byte	0x04, 0x17
        /*001a*/ 	.short	(.L_11 - .L_10)
.L_10:
        /*001c*/ 	.word	0x00000000
        /*0020*/ 	.short	0x000c
        /*0022*/ 	.short	0x0040
        /*0024*/ 	.byte	0x00, 0xf4, 0x21, 0x00


	//----- nvinfo : EIATTR_KPARAM_INFO
	.align		4
.L_11:
        /*0028*/ 	.byte	0x04, 0x17
        /*002a*/ 	.short	(.L_13 - .L_12)
.L_12:
        /*002c*/ 	.word	0x00000000
        /*0030*/ 	.short	0x000b
        /*0032*/ 	.short	0x0038
        /*0034*/ 	.byte	0x00, 0xf0, 0x11, 0x00


	//----- nvinfo : EIATTR_KPARAM_INFO
	.align		4
.L_13:
        /*0038*/ 	.byte	0x04, 0x17
        /*003a*/ 	.short	(.L_15 - .L_14)
.L_14:
        /*003c*/ 	.word	0x00000000
        /*0040*/ 	.short	0x000a
        /*0042*/ 	.short	0x0034
        /*0044*/ 	.byte	0x00, 0xf0, 0x11, 0x00


	//----- nvinfo : EIATTR_KPARAM_INFO
	.align		4
.L_15:
        /*0048*/ 	.byte	0x04, 0x17
        /*004a*/ 	.short	(.L_17 - .L_16)
.L_16:
        /*004c*/ 	.word	0x00000000
        /*0050*/ 	.short	0x0009
        /*0052*/ 	.short	0x0030
        /*0054*/ 	.byte	0x00, 0xf0, 0x11, 0x00


	//----- nvinfo : EIATTR_KPARAM_INFO
	.align		4
.L_17:
        /*0058*/ 	.byte	0x04, 0x17
        /*005a*/ 	.short	(.L_19 - .L_18)
.L_18:
        /*005c*/ 	.word	0x00000000
        /*0060*/ 	.short	0x0008
        /*0062*/ 	.short	0x002c
        /*0064*/ 	.byte	0x00, 0xf0, 0x11, 0x00


	//----- nvinfo : EIATTR_KPARAM_INFO
	.align		4
.L_19:
        /*0068*/ 	.byte	0x04, 0x17
        /*006a*/ 	.short	(.L_21 - .L_20)
.L_20:
        /*006c*/ 	.word	0x00000000
        /*0070*/ 	.short	0x0007
        /*0072*/ 	.short	0x0028
        /*0074*/ 	.byte	0x00, 0xf0, 0x11, 0x00


	//----- nvinfo : EIATTR_KPARAM_INFO
	.align		4
.L_21:
        /*0078*/ 	.byte	0x04, 0x17
        /*007a*/ 	.short	(.L_23 - .L_22)
.L_22:
        /*007c*/ 	.word	0x00000000
        /*0080*/ 	.short	0x0006
        /*0082*/ 	.short	0x0024
        /*0084*/ 	.byte	0x00, 0xf0, 0x11, 0x00


	//----- nvinfo : EIATTR_KPARAM_INFO
	.align		4
.L_23:
        /*0088*/ 	.byte	0x04, 0x17
        /*008a*/ 	.short	(.L_25 - .L_24)
.L_24:
        /*008c*/ 	.word	0x00000000
        /*0090*/ 	.short	0x0005
        /*0092*/ 	.short	0x0020
        /*0094*/ 	.byte	0x00, 0xf0, 0x11, 0x00


	//----- nvinfo : EIATTR_KPARAM_INFO
	.align		4
.L_25:
        /*0098*/ 	.byte	0x04, 0x17
        /*009a*/ 	.short	(.L_27 - .L_26)
.L_26:
        /*009c*/ 	.word	0x00000000
        /*00a0*/ 	.short	0x0004
        /*00a2*/ 	.short	0x001c
        /*00a4*/ 	.byte	0x00, 0xf0, 0x11, 0x00


	//----- nvinfo : EIATTR_KPARAM_INFO
	.align		4
.L_27:
        /*00a8*/ 	.byte	0x04, 0x17
        /*00aa*/ 	.short	(.L_29 - .L_28)
.L_28:
        /*00ac*/ 	.word	0x00000000
        /*00b0*/ 	.short	0x0003
        /*00b2*/ 	.short	0x0018
        /*00b4*/ 	.byte	0x00, 0xf0, 0x11, 0x00


	//----- nvinfo : EIATTR_KPARAM_INFO
	.align		4
.L_29:
        /*00b8*/ 	.byte	0x04, 0x17
        /*00ba*/ 	.short	(.L_31 - .L_30)
.L_30:
        /*00bc*/ 	.word	0x00000000
        /*00c0*/ 	.short	0x0002
        /*00c2*/ 	.short	0x0010
        /*00c4*/ 	.byte	0x00, 0xf4, 0x21, 0x00


	//----- nvinfo : EIATTR_KPARAM_INFO
	.align		4
.L_31:
        /*00c8*/ 	.byte	0x04, 0x17
        /*00ca*/ 	.short	(.L_33 - .L_32)
.L_32:
        /*00cc*/ 	.word	0x00000000
        /*00d0*/ 	.short	0x0001
        /*00d2*/ 	.short	0x0008
        /*00d4*/ 	.byte	0x00, 0xf4, 0x21, 0x00


	//----- nvinfo : EIATTR_KPARAM_INFO
	.align		4
.L_33:
        /*00d8*/ 	.byte	0x04, 0x17
        /*00da*/ 	.short	(.L_35 - .L_34)
.L_34:
        /*00dc*/ 	.word	0x00000000
        /*00e0*/ 	.short	0x0000
        /*00e2*/ 	.short	0x0000
        /*00e4*/ 	.byte	0x00, 0xf4, 0x21, 0x00


	//----- nvinfo : EIATTR_SPARSE_MMA_MASK
	.align		4
.L_35:
        /*00e8*/ 	.byte	0x03, 0x50
        /*00ea*/ 	.short	0x0000


	//----- nvinfo : EIATTR_MAXREG_COUNT
	.align		4
        /*00ec*/ 	.byte	0x03, 0x1b
        /*00ee*/ 	.short	0x00ff


	//----- nvinfo : EIATTR_NUM_BARRIERS
	.align		4
        /*00f0*/ 	.byte	0x02, 0x4c
        /*00f2*/ 	.byte	0x01
	.zero		1


	//----- nvinfo : EIATTR_ANNOTATIONS
	.align		4
        /*00f4*/ 	.byte	0x04, 0x55
        /*00f6*/ 	.short	(.L_37 - .L_36)


	//   ....[0]....
.L_36:
        /*00f8*/ 	.word	0x00000001
        /*00fc*/ 	.byte	0xb0, 0x05, 0x00, 0x00, 0x01, 0x00, 0x00, 0x00, 0xd0, 0xa0, 0x00, 0x00


	//----- nvinfo : EIATTR_MERCURY_ISA_VERSION
	.align		4
.L_37:
        /*0108*/ 	.byte	0x03, 0x5f
        /*010a*/ 	.short	0x0101


	//----- nvinfo : EIATTR_EXIT_INSTR_OFFSETS
	.align		4
        /*010c*/ 	.byte	0x04, 0x1c
        /*010e*/ 	.short	(.L_39 - .L_38)


	//   ....[0]....
.L_38:
        /*0110*/ 	.word	0x0000af00


	//   ....[1]....
        /*0114*/ 	.word	0x0000af30


	//----- nvinfo : EIATTR_REQNTID
	.align		4
.L_39:
        /*0118*/ 	.byte	0x04, 0x10
        /*011a*/ 	.short	(.L_41 - .L_40)
.L_40:
        /*011c*/ 	.word	0x00000080
        /*0120*/ 	.word	0x00000001
        /*0124*/ 	.word	0x00000001


	//----- nvinfo : EIATTR_CBANK_PARAM_SIZE
	.align		4
.L_41:
        /*0128*/ 	.byte	0x03, 0x19
        /*012a*/ 	.short	0x0050


	//----- nvinfo : EIATTR_PARAM_CBANK
	.align		4
        /*012c*/ 	.byte	0x04, 0x0a
        /*012e*/ 	.short	(.L_43 - .L_42)
	.align		4
.L_42:
        /*0130*/ 	.word	index@(.nv.constant0.matmul_kernel)
        /*0134*/ 	.short	0x0210
        /*0136*/ 	.short	0x0050


	//----- nvinfo : EIATTR_SW_WAR
	.align		4
.L_43:
        /*0138*/ 	.byte	0x04, 0x36
        /*013a*/ 	.short	(.L_45 - .L_44)
.L_44:
        /*013c*/ 	.word	0x00000008
.L_45:


//--------------------- .nv.callgraph             --------------------------
	.section	.nv.callgraph,"",@"SHT_CUDA_CALLGRAPH"
	.align	4
	.sectionentsize	8
	.align		4
        /*0000*/ 	.word	0x00000000
	.align		4
        /*0004*/ 	.word	0xffffffff
	.align		4
        /*0008*/ 	.word	0x00000000
	.align		4
        /*000c*/ 	.word	0xfffffffe
	.align		4
        /*0010*/ 	.word	0x00000000
	.align		4
        /*0014*/ 	.word	0xfffffffd
	.align		4
        /*0018*/ 	.word	0x00000000
	.align		4
        /*001c*/ 	.word	0xfffffffc


//--------------------- .text.matmul_kernel       --------------------------
	.section	.text.matmul_kernel,"ax",@progbits
	.align	128
        .global         matmul_kernel
        .type           matmul_kernel,@function
        .size           matmul_kernel,(.L_x_3 - matmul_kernel)
        .other          matmul_kernel,@"STO_CUDA_ENTRY STV_DEFAULT"
matmul_kernel:
.text.matmul_kernel:
[----:B------:R-:W0:Y:S08]  /*0000*/  LDC R1, c[0x0][0x28] ;  /* 0x00000a00ff017b82 */ /* 0x000e300000000800 */
[----:B------:R-:W1:Y:S01]  /*0010*/  LDC.64 R44, c[0x0][0x228] ;  /* 0x00008a00ff2c7b82 */ /* 0x000e620000000a00 */
[----:B------:R-:W2:Y:S01]  /*0020*/  S2R R5, SR_CTAID.X ;  /* 0x0000000000057919 */ /* 0x000ea20000002500 */
[----:B0-----:R-:W-:Y:S01]  /*0030*/  VIADD R1, R1, 0xfffffff8 ;  /* 0xfffffff801017836 */ /* 0x001fe20000000000 */
[----:B------:R-:W-:Y:S01]  /*0040*/  UMOV UR4, 0x400 ;  /* 0x0000040000047882 */ /* 0x000fe20000000000 */
[----:B------:R-:W-:Y:S01]  /*0050*/  ULDC.64 UR14, c[0x0][0x208] ;  /* 0x00008200000e7ab9 */ /* 0x000fe20000000a00 */
[----:B------:R-:W0:Y:S01]  /*0060*/  S2R R12, SR_TID.X ;  /* 0x00000000000c7919 */ /* 0x000e220000002100 */
[----:B------:R-:W-:-:S02]  /*0070*/  CS2R R24, SRZ ;  /* 0x0000000000187805 */ /* 0x000fc4000001ff00 */
[----:B------:R-:W-:Y:S01]  /*0080*/  CS2R R26, SRZ ;  /* 0x00000000001a7805 */ /* 0x000fe2000001ff00 */
[----:B------:R-:W3:Y:S01]  /*0090*/  LDC R246, c[0x0][0x230] ;  /* 0x00008c00fff67b82 */ /* 0x000ee20000000800 */
[----:B------:R-:W-:Y:S02]  /*00a0*/  CS2R R32, SRZ ;  /* 0x0000000000207805 */ /* 0x000fe4000001ff00 */
[----:B------:R-:W-:Y:S02]  /*00b0*/  CS2R R34, SRZ ;  /* 0x0000000000227805 */ /* 0x000fe4000001ff00 */
[----:B------:R-:W-:Y:S02]  /*00c0*/  CS2R R40, SRZ ;  /* 0x0000000000287805 */ /* 0x000fe4000001ff00 */
[----:B------:R-:W-:Y:S02]  /*00d0*/  CS2R R42, SRZ ;  /* 0x00000000002a7805 */ /* 0x000fe4000001ff00 */
[----:B------:R-:W-:-:S02]  /*00e0*/  CS2R R48, SRZ ;  /* 0x0000000000307805 */ /* 0x000fc4000001ff00 */
[----:B------:R-:W-:Y:S01]  /*00f0*/  CS2R R50, SRZ ;  /* 0x0000000000327805 */ /* 0x000fe2000001ff00 */
[----:B------:R-:W4:Y:S01]  /*0100*/  S2UR UR12, SR_CgaCtaId ;  /* 0x00000000000c79c3 */ /* 0x000f220000008800 */
[----:B-1----:R-:W-:-:S05]  /*0110*/  VIADD R0, R45, 0x3f ;  /* 0x0000003f2d007836 */ /* 0x002fca0000000000 */
[----:B------:R-:W-:Y:S01]  /*0120*/  SHF.R.S32.HI R3, RZ, 0x1f, R0 ;  /* 0x0000001fff037819 */ /* 0x000fe20000011400 */
[----:B---3--:R-:W-:-:S03]  /*0130*/  VIADD R246, R246, 0x7f ;  /* 0x0000007ff6f67836 */ /* 0x008fc60000000000 */
[----:B------:R-:W-:Y:S02]  /*0140*/  LEA.HI R3, R3, R0, RZ, 0x6 ;  /* 0x0000000003037211 */ /* 0x000fe400078f30ff */
[----:B--2---:R-:W-:Y:S02]  /*0150*/  IABS R8, R5 ;  /* 0x0000000500087213 */ /* 0x004fe40000000000 */
[----:B------:R-:W-:Y:S02]  /*0160*/  SHF.R.S32.HI R4, RZ, 0x6, R3 ;  /* 0x00000006ff047819 */ /* 0x000fe40000011403 */
[----:B0-----:R-:W-:Y:S01]  /*0170*/  LOP3.LUT R147, R12, 0x7f, RZ, 0xc0, !PT ;  /* 0x0000007f0c937812 */ /* 0x001fe200078ec0ff */
[----:B----4-:R-:W-:Y:S01]  /*0180*/  ULEA UR12, UR12, UR4, 0x18 ;  /* 0x000000040c0c7291 */ /* 0x010fe2000f8ec03f */
[-C--:B------:R-:W-:Y:S02]  /*0190*/  IABS R7, R4.reuse ;  /* 0x0000000400077213 */ /* 0x080fe40000000000 */
[----:B------:R-:W-:-:S02]  /*01a0*/  IABS R10, R4 ;  /* 0x00000004000a7213 */ /* 0x000fc40000000000 */
[----:B------:R-:W0:Y:S08]  /*01b0*/  I2F.RP R0, R7 ;  /* 0x0000000700007306 */ /* 0x000e300000209400 */
[----:B0-----:R-:W0:Y:S02]  /*01c0*/  MUFU.RCP R0, R0 ;  /* 0x0000000000007308 */ /* 0x001e240000001000 */
[----:B0-----:R-:W-:-:S02]  /*01d0*/  VIADD R2, R0, 0xffffffe ;  /* 0x0ffffffe00027836 */ /* 0x001fc40000000000 */
[----:B------:R-:W-:-:S04]  /*01e0*/  IMAD.MOV R0, RZ, RZ, -R10 ;  /* 0x000000ffff007224 */ /* 0x000fc800078e0a0a */
[----:B------:R0:W1:Y:S02]  /*01f0*/  F2I.FTZ.U32.TRUNC.NTZ R3, R2 ;  /* 0x0000000200037305 */ /* 0x000064000021f000 */
[----:B0-----:R-:W-:Y:S02]  /*0200*/  IMAD.MOV.U32 R2, RZ, RZ, RZ ;  /* 0x000000ffff027224 */ /* 0x001fe400078e00ff */
[----:B-1----:R-:W-:-:S04]  /*0210*/  IMAD.MOV R6, RZ, RZ, -R3 ;  /* 0x000000ffff067224 */ /* 0x002fc800078e0a03 */
[----:B------:R-:W-:Y:S02]  /*0220*/  IMAD R9, R6, R7, RZ ;  /* 0x0000000706097224 */ /* 0x000fe400078e02ff */
[----:B------:R-:W-:Y:S02]  /*0230*/  IMAD.MOV.U32 R6, RZ, RZ, R8 ;  /* 0x000000ffff067224 */ /* 0x000fe400078e0008 */
[----:B------:R-:W-:-:S06]  /*0240*/  IMAD.HI.U32 R3, R3, R9, R2 ;  /* 0x0000000903037227 */ /* 0x000fcc00078e0002 */
[----:B------:R-:W-:-:S04]  /*0250*/  IMAD.HI.U32 R3, R3, R6, RZ ;  /* 0x0000000603037227 */ /* 0x000fc800078e00ff */
[----:B------:R-:W-:-:S05]  /*0260*/  IMAD R0, R3, R0, R6 ;  /* 0x0000000003007224 */ /* 0x000fca00078e0206 */
[----:B------:R-:W-:-:S13]  /*0270*/  ISETP.GT.U32.AND P1, PT, R7, R0, PT ;  /* 0x000000000700720c */ /* 0x000fda0003f24070 */
[----:B------:R-:W-:Y:S02]  /*0280*/  @!P1 IMAD.IADD R0, R0, 0x1, -R7 ;  /* 0x0000000100009824 */ /* 0x000fe400078e0a07 */
[----:B------:R-:W-:Y:S01]  /*0290*/  @!P1 VIADD R3, R3, 0x1 ;  /* 0x0000000103039836 */ /* 0x000fe20000000000 */
[----:B------:R-:W-:Y:S02]  /*02a0*/  ISETP.NE.AND P1, PT, R4, RZ, PT ;  /* 0x000000ff0400720c */ /* 0x000fe40003f25270 */
[----:B------:R-:W-:Y:S02]  /*02b0*/  ISETP.GE.U32.AND P0, PT, R0, R7, PT ;  /* 0x000000070000720c */ /* 0x000fe40003f06070 */
[----:B------:R-:W-:-:S04]  /*02c0*/  LOP3.LUT R0, R5, R4, RZ, 0x3c, !PT ;  /* 0x0000000405007212 */ /* 0x000fc800078e3cff */
[----:B------:R-:W-:Y:S01]  /*02d0*/  ISETP.GE.AND P2, PT, R0, RZ, PT ;  /* 0x000000ff0000720c */ /* 0x000fe20003f46270 */
[----:B------:R-:W-:-:S06]  /*02e0*/  VIADD R0, R44, 0x3f ;  /* 0x0000003f2c007836 */ /* 0x000fcc0000000000 */
[----:B------:R-:W-:-:S04]  /*02f0*/  @P0 VIADD R3, R3, 0x1 ;  /* 0x0000000103030836 */ /* 0x000fc80000000000 */
[----:B------:R-:W-:Y:S01]  /*0300*/  IMAD.MOV.U32 R8, RZ, RZ, R3 ;  /* 0x000000ffff087224 */ /* 0x000fe200078e0003 */
[----:B------:R-:W-:-:S03]  /*0310*/  SHF.R.S32.HI R3, RZ, 0x1f, R0 ;  /* 0x0000001fff037819 */ /* 0x000fc60000011400 */
[----:B------:R-:W-:Y:S01]  /*0320*/  @!P2 IMAD.MOV R8, RZ, RZ, -R8 ;  /* 0x000000ffff08a224 */ /* 0x000fe200078e0a08 */
[----:B------:R-:W-:Y:S02]  /*0330*/  LEA.HI R3, R3, R0, RZ, 0x6 ;  /* 0x0000000003037211 */ /* 0x000fe400078f30ff */
[----:B------:R-:W-:-:S04]  /*0340*/  @!P1 LOP3.LUT R8, RZ, R4, RZ, 0x33, !PT ;  /* 0x00000004ff089212 */ /* 0x000fc800078e33ff */
[----:B------:R-:W-:Y:S01]  /*0350*/  LEA.HI.SX32 R3, R3, -R8, 0x1a ;  /* 0x8000000803037211 */ /* 0x000fe200078fd2ff */
[----:B------:R-:W-:-:S03]  /*0360*/  IMAD.MOV R6, RZ, RZ, -R8 ;  /* 0x000000ffff067224 */ /* 0x000fc600078e0a08 */
[----:B------:R-:W-:Y:S01]  /*0370*/  VIMNMX R9, R3, 0x1, PT ;  /* 0x0000000103097848 */ /* 0x000fe20003fe0100 */
[----:B------:R-:W-:-:S03]  /*0380*/  IMAD R6, R4, R6, R5 ;  /* 0x0000000604067224 */ /* 0x000fc600078e0205 */
[-C--:B------:R-:W-:Y:S02]  /*0390*/  IABS R7, R9.reuse ;  /* 0x0000000900077213 */ /* 0x080fe40000000000 */
[----:B------:R-:W-:Y:S02]  /*03a0*/  IABS R11, R9 ;  /* 0x00000009000b7213 */ /* 0x000fe40000000000 */
[----:B------:R-:W0:Y:S08]  /*03b0*/  I2F.RP R0, R7 ;  /* 0x0000000700007306 */ /* 0x000e300000209400 */
[----:B0-----:R-:W0:Y:S02]  /*03c0*/  MUFU.RCP R0, R0 ;  /* 0x0000000000007308 */ /* 0x001e240000001000 */
[----:B0-----:R-:W-:-:S02]  /*03d0*/  VIADD R2, R0, 0xffffffe ;  /* 0x0ffffffe00027836 */ /* 0x001fc40000000000 */
[----:B------:R-:W-:-:S04]  /*03e0*/  IMAD.MOV R0, RZ, RZ, -R11 ;  /* 0x000000ffff007224 */ /* 0x000fc800078e0a0b */
[----:B------:R0:W1:Y:S02]  /*03f0*/  F2I.FTZ.U32.TRUNC.NTZ R3, R2 ;  /* 0x0000000200037305 */ /* 0x000064000021f000 */
[----:B0-----:R-:W-:Y:S02]  /*0400*/  IMAD.MOV.U32 R2, RZ, RZ, RZ ;  /* 0x000000ffff027224 */ /* 0x001fe400078e00ff */
[----:B-1----:R-:W-:-:S05]  /*0410*/  IMAD.MOV R10, RZ, RZ, -R3 ;  /* 0x000000ffff0a7224 */ /* 0x002fca00078e0a03 */
[----:B------:R-:W-:Y:S02]  /*0420*/  MOV R4, R10 ;  /* 0x0000000a00047202 */ /* 0x000fe40000000f00 */
[----:B------:R-:W-:-:S03]  /*0430*/  IABS R10, R6 ;  /* 0x00000006000a7213 */ /* 0x000fc60000000000 */
[----:B------:R-:W-:Y:S02]  /*0440*/  IMAD R5, R4, R7, RZ ;  /* 0x0000000704057224 */ /* 0x000fe400078e02ff */
[----:B------:R-:W-:Y:S02]  /*0450*/  IMAD.MOV.U32 R4, RZ, RZ, R10 ;  /* 0x000000ffff047224 */ /* 0x000fe400078e000a */
[----:B------:R-:W-:Y:S01]  /*0460*/  IMAD.HI.U32 R3, R3, R5, R2 ;  /* 0x0000000503037227 */ /* 0x000fe200078e0002 */
[----:B------:R-:W-:-:S05]  /*0470*/  LOP3.LUT R5, R12, 0x3f, RZ, 0xc0, !PT ;  /* 0x0000003f0c057812 */ /* 0x000fca00078ec0ff */
        /* <DEDUP_REMOVED lines=8> */
[----:B------:R-:W-:-:S07]  /*0500*/  ISETP.GE.AND P2, PT, R0, RZ, PT ;  /* 0x000000ff0000720c */ /* 0x000fce0003f46270 */
[----:B------:R-:W-:Y:S01]  /*0510*/  @P0 VIADD R3, R3, 0x1 ;  /* 0x0000000103030836 */ /* 0x000fe20000000000 */
[----:B------:R-:W-:-:S05]  /*0520*/  ISETP.GE.AND P0, PT, R246, 0x80, PT ;  /* 0x00000080f600780c */ /* 0x000fca0003f06270 */
[----:B------:R-:W-:Y:S01]  /*0530*/  @!P2 IMAD.MOV R3, RZ, RZ, -R3 ;  /* 0x000000ffff03a224 */ /* 0x000fe200078e0a03 */
[----:B------:R-:W-:-:S05]  /*0540*/  @!P1 LOP3.LUT R3, RZ, R9, RZ, 0x33, !PT ;  /* 0x00000009ff039212 */ /* 0x000fca00078e33ff */
[----:B------:R-:W-:Y:S02]  /*0550*/  IMAD.MOV R0, RZ, RZ, -R3 ;  /* 0x000000ffff007224 */ /* 0x000fe400078e0a03 */
[----:B------:R-:W-:Y:S02]  /*0560*/  IMAD.SHL.U32 R2, R3, 0x40, RZ ;  /* 0x0000004003027824 */ /* 0x000fe400078e00ff */
[----:B------:R-:W-:-:S04]  /*0570*/  IMAD R0, R9, R0, R6 ;  /* 0x0000000009007224 */ /* 0x000fc800078e0206 */
[----:B------:R-:W-:-:S04]  /*0580*/  IMAD.IADD R0, R8, 0x1, R0 ;  /* 0x0000000108007824 */ /* 0x000fc800078e0200 */
[----:B------:R-:W-:Y:S01]  /*0590*/  IMAD R13, R0, 0x40, R5 ;  /* 0x00000040000d7824 */ /* 0x000fe200078e0205 */
[----:B------:R-:W-:-:S04]  /*05a0*/  SHF.R.U32.HI R0, RZ, 0x6, R12 ;  /* 0x00000006ff007819 */ /* 0x000fc8000001160c */
[----:B------:R0:W-:Y:S01]  /*05b0*/  STL [R1], R13 ;  /* 0x0000000d01007387 */ /* 0x0001e20000100800 */
[----:B------:R-:W-:Y:S01]  /*05c0*/  SGXT.U32 R0, R0, 0x1 ;  /* 0x000000010000781a */ /* 0x000fe20000000000 */
[----:B------:R-:W-:Y:S06]  /*05d0*/  @!P0 BRA `(.L_x_0) ;  /* 0x0000009800808947 */ /* 0x000fec0003800000 */
[----:B------:R-:W-:Y:S01]  /*05e0*/  IABS R10, R44 ;  /* 0x0000002c000a7213 */ /* 0x000fe20000000000 */
[C---:B------:R-:W-:Y:S01]  /*05f0*/  VIADD R12, R2.reuse, 0x3e ;  /* 0x0000003e020c7836 */ /* 0x040fe20000000000 */
[----:B------:R-:W-:Y:S01]  /*0600*/  IABS R4, R45 ;  /* 0x0000002d00047213 */ /* 0x000fe20000000000 */
[C---:B------:R-:W-:Y:S01]  /*0610*/  VIADD R14, R2.reuse, 0x3b ;  /* 0x0000003b020e7836 */ /* 0x040fe20000000000 */
[----:B------:R-:W1:Y:S01]  /*0620*/  I2F.RP R3, R10 ;  /* 0x0000000a00037306 */ /* 0x000e620000209400 */
[----:B------:R-:W-:Y:S01]  /*0630*/  ISETP.GE.AND P2, PT, R13, RZ, PT ;  /* 0x000000ff0d00720c */ /* 0x000fe20003f46270 */
[----:B------:R-:W-:Y:S01]  /*0640*/  VIADD R18, R2, 0x39 ;  /* 0x0000003902127836 */ /* 0x000fe20000000000 */
[----:B------:R-:W-:Y:S01]  /*0650*/  ISETP.NE.AND P3, PT, R44, RZ, PT ;  /* 0x000000ff2c00720c */ /* 0x000fe20003f65270 */
[----:B------:R-:W-:Y:S01]  /*0660*/  VIADD R21, R2, 0x37 ;  /* 0x0000003702157836 */ /* 0x000fe20000000000 */
[----:B------:R-:W-:Y:S01]  /*0670*/  ISETP.GE.AND P4, PT, R12, RZ, PT ;  /* 0x000000ff0c00720c */ /* 0x000fe20003f86270 */
[C---:B------:R-:W-:Y:S01]  /*0680*/  VIADD R19, R2.reuse, 0x38 ;  /* 0x0000003802137836 */ /* 0x040fe20000000000 */
[C---:B------:R-:W-:Y:S01]  /*0690*/  IADD3 R22, R2.reuse, 0x36, RZ ;  /* 0x0000003602167810 */ /* 0x040fe20007ffe0ff */
[----:B------:R-:W2:Y:S01]  /*06a0*/  I2F.RP R5, R4 ;  /* 0x0000000400057306 */ /* 0x000ea20000209400 */
[----:B------:R-:W-:Y:S01]  /*06b0*/  IABS R17, R21 ;  /* 0x0000001500117213 */ /* 0x000fe20000000000 */
[C---:B------:R-:W-:Y:S01]  /*06c0*/  VIADD R23, R2.reuse, 0x35 ;  /* 0x0000003502177836 */ /* 0x040fe20000000000 */
[----:B------:R-:W-:Y:S01]  /*06d0*/  IABS R16, R19 ;  /* 0x0000001300107213 */ /* 0x000fe20000000000 */
[C---:B------:R-:W-:Y:S01]  /*06e0*/  VIADD R24, R2.reuse, 0x34 ;  /* 0x0000003402187836 */ /* 0x040fe20000000000 */
[C---:B------:R-:W-:Y:S01]  /*06f0*/  IADD3 R31, R2.reuse, 0x2d, RZ ;  /* 0x0000002d021f7810 */ /* 0x040fe20007ffe0ff */
[C---:B------:R-:W-:Y:S01]  /*0700*/  VIADD R27, R2.reuse, 0x30 ;  /* 0x00000030021b7836 */ /* 0x040fe20000000000 */
[----:B------:R-:W-:Y:S01]  /*0710*/  IABS R99, R2 ;  /* 0x0000000200637213 */ /* 0x000fe20000000000 */
[----:B-1----:R-:W1:Y:S01]  /*0720*/  MUFU.RCP R3, R3 ;  /* 0x0000000300037308 */ /* 0x002e620000001000 */
[----:B------:R-:W-:Y:S01]  /*0730*/  IABS R20, R24 ;  /* 0x0000001800147213 */ /* 0x000fe20000000000 */
[C---:B------:R-:W-:Y:S01]  /*0740*/  VIADD R29, R2.reuse, 0x2f ;  /* 0x0000002f021d7836 */ /* 0x040fe20000000000 */
[----:B------:R-:W-:Y:S01]  /*0750*/  ULDC UR5, c[0x0][0x240] ;  /* 0x0000900000057ab9 */ /* 0x000fe20000000800 */
[C---:B------:R-:W-:Y:S01]  /*0760*/  VIADD R30, R2.reuse, 0x2e ;  /* 0x0000002e021e7836 */ /* 0x040fe20000000000 */
[----:B------:R-:W-:Y:S01]  /*0770*/  ULDC UR4, c[0x0][0x234] ;  /* 0x00008d0000047ab9 */ /* 0x000fe20000000800 */
[C---:B------:R-:W-:Y:S01]  /*0780*/  VIADD R32, R2.reuse, 0x2c ;  /* 0x0000002c02207836 */ /* 0x040fe20000000000 */
[----:B------:R-:W-:Y:S01]  /*0790*/  IABS R26, R29 ;  /* 0x0000001d001a7213 */ /* 0x000fe20000000000 */
[----:B--2---:R-:W2:Y:S01]  /*07a0*/  MUFU.RCP R5, R5 ;  /* 0x0000000500057308 */ /* 0x004ea20000001000 */
[C---:B------:R-:W-:Y:S01]  /*07b0*/  VIADD R33, R2.reuse, 0x2b ;  /* 0x0000002b02217836 */ /* 0x040fe20000000000 */
[----:B------:R-:W-:Y:S01]  /*07c0*/  ULDC.64 UR6, c[0x0][0x210] ;  /* 0x0000840000067ab9 */ /* 0x000fe20000000a00 */
[C---:B------:R-:W-:Y:S01]  /*07d0*/  VIADD R34, R2.reuse, 0x29 ;  /* 0x0000002902227836 */ /* 0x040fe20000000000 */
[----:B------:R-:W-:Y:S01]  /*07e0*/  USHF.R.U32.HI UR8, URZ, 0x4, UR12 ;  /* 0x000000043f087899 */ /* 0x000fe2000801160c */
[C---:B------:R-:W-:Y:S01]  /*07f0*/  VIADD R35, R2.reuse, 0x27 ;  /* 0x0000002702237836 */ /* 0x040fe20000000000 */
[----:B------:R-:W-:Y:S01]  /*0800*/  IABS R28, R33 ;  /* 0x00000021001c7213 */ /* 0x000fe20000000000 */
[----:B------:R-:W-:Y:S01]  /*0810*/  VIADD R36, R2, 0x26 ;  /* 0x0000002602247836 */ /* 0x000fe20000000000 */
[----:B------:R-:W-:Y:S01]  /*0820*/  LOP3.LUT R78, R0, 0x6e, RZ, 0xfc, !PT ;  /* 0x0000006e004e7812 */ /* 0x000fe200078efcff */
[----:B-1----:R-:W-:Y:S01]  /*0830*/  VIADD R6, R3, 0xffffffe ;  /* 0x0ffffffe03067836 */ /* 0x002fe20000000000 */
[----:B------:R-:W-:Y:S01]  /*0840*/  IABS R3, R13 ;  /* 0x0000000d00037213 */ /* 0x000fe20000000000 */
[C---:B------:R-:W-:Y:S01]  /*0850*/  VIADD R38, R2.reuse, 0x23 ;  /* 0x0000002302267836 */ /* 0x040fe20000000000 */
[----:B0-----:R-:W-:Y:S01]  /*0860*/  IABS R13, R14 ;  /* 0x0000000e000d7213 */ /* 0x001fe20000000000 */
[----:B------:R0:W1:Y:S01]  /*0870*/  F2I.FTZ.U32.TRUNC.NTZ R7, R6 ;  /* 0x0000000600077305 */ /* 0x000062000021f000 */
[----:B------:R-:W-:Y:S01]  /*0880*/  VIADD R42, R2, 0x22 ;  /* 0x00000022022a7836 */ /* 0x000fe20000000000 */
[----:B------:R-:W-:Y:S01]  /*0890*/  LOP3.LUT R144, R0, 0x58, RZ, 0xfc, !PT ;  /* 0x0000005800907812 */ /* 0x000fe200078efcff */
[----:B------:R-:W-:Y:S01]  /*08a0*/  VIADD R43, R2, 0x21 ;  /* 0x00000021022b7836 */ /* 0x000fe20000000000 */
[----:B------:R-:W-:Y:S01]  /*08b0*/  IABS R37, R38 ;  /* 0x0000002600257213 */ /* 0x000fe20000000000 */
[----:B--2---:R-:W-:Y:S01]  /*08c0*/  VIADD R8, R5, 0xffffffe ;  /* 0x0ffffffe05087836 */ /* 0x004fe20000000000 */
[----:B------:R-:W-:Y:S01]  /*08d0*/  LOP3.LUT R141, R0, 0x52, RZ, 0xfc, !PT ;  /* 0x00000052008d7812 */ /* 0x000fe200078efcff */
[----:B------:R-:W-:Y:S01]  /*08e0*/  VIADD R46, R2, 0x1f ;  /* 0x0000001f022e7836 */ /* 0x000fe20000000000 */
[----:B------:R-:W-:Y:S01]  /*08f0*/  LOP3.LUT R146, R0, 0x5c, RZ, 0xfc, !PT ;  /* 0x0000005c00927812 */ /* 0x000fe200078efcff */
[----:B0-----:R-:W-:Y:S01]  /*0900*/  IMAD.MOV.U32 R6, RZ, RZ, RZ ;  /* 0x000000ffff067224 */ /* 0x001fe200078e00ff */
[----:B------:R0:W2:Y:S01]  /*0910*/  F2I.FTZ.U32.TRUNC.NTZ R9, R8 ;  /* 0x0000000800097305 */ /* 0x0000a2000021f000 */
[C---:B------:R-:W-:Y:S01]  /*0920*/  VIADD R48, R2.reuse, 0x1d ;  /* 0x0000001d02307836 */ /* 0x040fe20000000000 */
[----:B------:R-:W-:Y:S01]  /*0930*/  IABS R41, R46 ;  /* 0x0000002e00297213 */ /* 0x000fe20000000000 */
[C---:B------:R-:W-:Y:S01]  /*0940*/  VIADD R50, R2.reuse, 0x1b ;  /* 0x0000001b02327836 */ /* 0x040fe20000000000 */
[----:B------:R-:W-:Y:S01]  /*0950*/  USGXT.U32 UR8, UR8, 0xe ;  /* 0x0000000e0808789a */ /* 0x000fe20008000000 */
[--C-:B-1----:R-:W-:Y:S01]  /*0960*/  IMAD.MOV R11, RZ, RZ, -R7.reuse ;  /* 0x000000ffff0b7224 */ /* 0x102fe200078e0a07 */
[----:B------:R-:W-:Y:S01]  /*0970*/  ULDC UR40, c[0x0][0x238] ;  /* 0x00008e0000287ab9 */ /* 0x000fe20000000800 */
[----:B------:R-:W-:Y:S01]  /*0980*/  VIADD R52, R2, 0x1a ;  /* 0x0000001a02347836 */ /* 0x000fe20000000000 */
[----:B------:R-:W-:Y:S01]  /*0990*/  IABS R47, R50 ;  /* 0x00000032002f7213 */ /* 0x000fe20000000000 */
[----:B------:R-:W-:Y:S01]  /*09a0*/  IMAD R11, R11, R10, RZ ;  /* 0x0000000a0b0b7224 */ /* 0x000fe200078e02ff */
[C---:B------:R-:W-:Y:S01]  /*09b0*/  LOP3.LUT R135, R0.reuse, 0x4c, RZ, 0xfc, !PT ;  /* 0x0000004c00877812 */ /* 0x040fe200078efcff */
[----:B0-----:R-:W-:Y:S01]  /*09c0*/  IMAD.MOV.U32 R8, RZ, RZ, RZ ;  /* 0x000000ffff087224 */ /* 0x001fe200078e00ff */
[----:B------:R-:W-:Y:S01]  /*09d0*/  IABS R49, R52 ;  /* 0x0000003400317213 */ /* 0x000fe20000000000 */
[----:B------:R-:W-:Y:S01]  /*09e0*/  IMAD.HI.U32 R7, R7, R11, R6 ;  /* 0x0000000b07077227 */ /* 0x000fe200078e0006 */
[----:B------:R-:W-:Y:S01]  /*09f0*/  IABS R11, R12 ;  /* 0x0000000c000b7213 */ /* 0x000fe20000000000 */
[----:B------:R-:W-:Y:S01]  /*0a00*/  ULDC UR9, c[0x0][0x23c] ;  /* 0x00008f0000097ab9 */ /* 0x000fe20000000800 */
[C---:B------:R-:W-:Y:S01]  /*0a10*/  LOP3.LUT R143, R0.reuse, 0x56, RZ, 0xfc, !PT ;  /* 0x00000056008f7812 */ /* 0x040fe200078efcff */
[----:B--2---:R-:W-:Y:S01]  /*0a20*/  IMAD.MOV R5, RZ, RZ, -R9 ;  /* 0x000000ffff057224 */ /* 0x004fe200078e0a09 */
[C---:B------:R-:W-:Y:S01]  /*0a30*/  LOP3.LUT R129, R0.reuse, 0x46, RZ, 0xfc, !PT ;  /* 0x0000004600817812 */ /* 0x040fe200078efcff */
[----:B------:R-:W-:Y:S01]  /*0a40*/  IMAD.HI.U32 R7, R7, R3, RZ ;  /* 0x0000000307077227 */ /* 0x000fe200078e00ff */
[C---:B------:R-:W-:Y:S01]  /*0a50*/  LOP3.LUT R139, R0.reuse, 0x50, RZ, 0xfc, !PT ;  /* 0x00000050008b7812 */ /* 0x040fe200078efcff */
[----:B------:R-:W-:Y:S01]  /*0a60*/  ULDC UR13, c[0x0][0x230] ;  /* 0x00008c00000d7ab9 */ /* 0x000fe20000000800 */
[----:B------:R-:W-:Y:S01]  /*0a70*/  LOP3.LUT R127, R0, 0x42, RZ, 0xfc, !PT ;  /* 0x00000042007f7812 */ /* 0x000fe200078efcff */
[----:B------:R-:W-:Y:S01]  /*0a80*/  VIADD R6, R2, 0x3f ;  /* 0x0000003f02067836 */ /* 0x000fe20000000000 */
[----:B------:R-:W-:Y:S01]  /*0a90*/  IADD3 R7, -R7, RZ, RZ ;  /* 0x000000ff07077210 */ /* 0x000fe20007ffe1ff */
[----:B------:R-:W-:Y:S01]  /*0aa0*/  IMAD R5, R5, R4, RZ ;  /* 0x0000000405057224 */ /* 0x000fe200078e02ff */
[----:B------:R-:W-:Y:S01]  /*0ab0*/  LOP3.LUT R133, R0, 0x4a, RZ, 0xfc, !PT ;  /* 0x0000004a00857812 */ /* 0x000fe200078efcff */
[----:B------:R-:W-:Y:S01]  /*0ac0*/  VIADD R54, R2, 0x19 ;  /* 0x0000001902367836 */ /* 0x000fe20000000000 */
[----:B------:R-:W-:Y:S01]  /*0ad0*/  ISETP.GE.AND P5, PT, R6, RZ, PT ;  /* 0x000000ff0600720c */ /* 0x000fe20003fa6270 */
[----:B------:R-:W-:Y:S01]  /*0ae0*/  IMAD R3, R10, R7, R3 ;  /* 0x000000070a037224 */ /* 0x000fe200078e0203 */
[----:B------:R-:W-:Y:S01]  /*0af0*/  IABS R7, R6 ;  /* 0x0000000600077213 */ /* 0x000fe20000000000 */
[----:B------:R-:W-:Y:S01]  /*0b00*/  IMAD.HI.U32 R5, R9, R5, R8 ;  /* 0x0000000509057227 */ /* 0x000fe200078e0008 */
[----:B------:R-:W-:-:S02]  /*0b10*/  IABS R51, R54 ;  /* 0x0000003600337213 */ /* 0x000fc40000000000 */
[----:B------:R-:W-:Y:S01]  /*0b20*/  ISETP.GT.U32.AND P0, PT, R10, R3, PT ;  /* 0x000000030a00720c */ /* 0x000fe20003f04070 */
[----:B------:R-:W-:Y:S01]  /*0b30*/  IMAD.MOV.U32 R9, RZ, RZ, R7 ;  /* 0x000000ffff097224 */ /* 0x000fe200078e0007 */
[C---:B------:R-:W-:Y:S01]  /*0b40*/  LOP3.LUT R125, R0.reuse, 0x3e, RZ, 0xfc, !PT ;  /* 0x0000003e007d7812 */ /* 0x040fe200078efcff */
[C---:B------:R-:W-:Y:S01]  /*0b50*/  IMAD.HI.U32 R8, R5.reuse, R11, RZ ;  /* 0x0000000b05087227 */ /* 0x040fe200078e00ff */
[C---:B------:R-:W-:Y:S02]  /*0b60*/  LOP3.LUT R128, R0.reuse, 0x44, RZ, 0xfc, !PT ;  /* 0x0000004400807812 */ /* 0x040fe400078efcff */
[C---:B------:R-:W-:Y:S01]  /*0b70*/  LOP3.LUT R122, R0.reuse, 0x38, RZ, 0xfc, !PT ;  /* 0x00000038007a7812 */ /* 0x040fe200078efcff */
[----:B------:R-:W-:Y:S01]  /*0b80*/  IMAD.HI.U32 R7, R5, R9, RZ ;  /* 0x0000000905077227 */ /* 0x000fe200078e00ff */
[C---:B------:R-:W-:Y:S02]  /*0b90*/  LOP3.LUT R126, R0.reuse, 0x40, RZ, 0xfc, !PT ;  /* 0x00000040007e7812 */ /* 0x040fe400078efcff */
[C---:B------:R-:W-:Y:S01]  /*0ba0*/  LOP3.LUT R145, R0.reuse, 0x5a, RZ, 0xfc, !PT ;  /* 0x0000005a00917812 */ /* 0x040fe200078efcff */
[----:B------:R-:W-:Y:S01]  /*0bb0*/  IMAD.MOV R7, RZ, RZ, -R7 ;  /* 0x000000ffff077224 */ /* 0x000fe200078e0a07 */
[C---:B------:R-:W-:Y:S01]  /*0bc0*/  LOP3.LUT R121, R0.reuse, 0x36, RZ, 0xfc, !PT ;  /* 0x0000003600797812 */ /* 0x040fe200078efcff */
[----:B------:R-:W-:Y:S01]  /*0bd0*/  @!P0 IMAD.IADD R3, R3, 0x1, -R10 ;  /* 0x0000000103038824 */ /* 0x000fe200078e0a0a */
[----:B------:R-:W-:Y:S01]  /*0be0*/  LOP3.LUT R123, R0, 0x3a, RZ, 0xfc, !PT ;  /* 0x0000003a007b7812 */ /* 0x000fe200078efcff */
[----:B------:R-:W-:Y:S01]  /*0bf0*/  IMAD R7, R4, R7, R9 ;  /* 0x0000000704077224 */ /* 0x000fe200078e0209 */
[----:B------:R-:W-:Y:S01]  /*0c00*/  LOP3.LUT R142, R0, 0x54, RZ, 0xfc, !PT ;  /* 0x00000054008e7812 */ /* 0x000fe200078efcff */
[----:B------:R-:W-:Y:S01]  /*0c10*/  IMAD.MOV R8, RZ, RZ, -R8 ;  /* 0x000000ffff087224 */ /* 0x000fe200078e0a08 */
[----:B------:R-:W-:Y:S01]  /*0c20*/  ISETP.GT.U32.AND P0, PT, R10, R3, PT ;  /* 0x000000030a00720c */ /* 0x000fe20003f04070 */
[----:B------:R-:W-:Y:S01]  /*0c30*/  VIADD R6, R2, 0x3d ;  /* 0x0000003d02067836 */ /* 0x000fe20000000000 */
[C---:B------:R-:W-:Y:S01]  /*0c40*/  ISETP.GT.U32.AND P1, PT, R4.reuse, R7, PT ;  /* 0x000000070400720c */ /* 0x040fe20003f24070 */
[----:B------:R-:W-:Y:S01]  /*0c50*/  IMAD R9, R4, R8, R11 ;  /* 0x0000000804097224 */ /* 0x000fe200078e020b */
[----:B------:R-:W-:Y:S01]  /*0c60*/  LOP3.LUT R119, R0, 0x32, RZ, 0xfc, !PT ;  /* 0x0000003200777812 */ /* 0x000fe200078efcff */
[C---:B------:R-:W-:Y:S01]  /*0c70*/  VIADD R56, R2.reuse, 0x7 ;  /* 0x0000000702387836 */ /* 0x040fe20000000000 */
[----:B------:R-:W-:Y:S01]  /*0c80*/  IABS R8, R6 ;  /* 0x0000000600087213 */ /* 0x000fe20000000000 */
[----:B------:R-:W-:Y:S01]  /*0c90*/  VIADD R58, R2, 0x6 ;  /* 0x00000006023a7836 */ /* 0x000fe20000000000 */
[----:B------:R-:W-:Y:S01]  /*0ca0*/  ISETP.GT.U32.AND P6, PT, R4, R9, PT ;  /* 0x000000090400720c */ /* 0x000fe20003fc4070 */
[C---:B------:R-:W-:Y:S01]  /*0cb0*/  VIADD R62, R2.reuse, 0x4 ;  /* 0x00000004023e7836 */ /* 0x040fe20000000000 */
[----:B------:R-:W-:Y:S01]  /*0cc0*/  IABS R85, R56 ;  /* 0x0000003800557213 */ /* 0x000fe20000000000 */
[----:B------:R-:W-:Y:S01]  /*0cd0*/  VIADD R60, R2, 0x5 ;  /* 0x00000005023c7836 */ /* 0x000fe20000000000 */
[----:B------:R-:W-:Y:S01]  /*0ce0*/  IABS R87, R58 ;  /* 0x0000003a00577213 */ /* 0x000fe20000000000 */
[----:B------:R-:W-:Y:S01]  /*0cf0*/  @!P0 IMAD.IADD R3, R3, 0x1, -R10 ;  /* 0x0000000103038824 */ /* 0x000fe200078e0a0a */
[----:B------:R-:W-:Y:S01]  /*0d00*/  ISETP.GE.AND P0, PT, R6, RZ, PT ;  /* 0x000000ff0600720c */ /* 0x000fe20003f06270 */
[----:B------:R-:W-:Y:S01]  /*0d10*/  @!P1 IMAD.IADD R7, R7, 0x1, -R4 ;  /* 0x0000000107079824 */ /* 0x000fe200078e0a04 */
[----:B------:R-:W-:Y:S01]  /*0d20*/  IABS R91, R62 ;  /* 0x0000003e005b7213 */ /* 0x000fe20000000000 */
[----:B------:R-:W-:Y:S01]  /*0d30*/  IMAD.HI.U32 R6, R5, R8, RZ ;  /* 0x0000000805067227 */ /* 0x000fe200078e00ff */
[----:B------:R-:W-:-:S02]  /*0d40*/  IABS R89, R60 ;  /* 0x0000003c00597213 */ /* 0x000fc40000000000 */
[----:B------:R-:W-:Y:S01]  /*0d50*/  ISETP.GT.U32.AND P1, PT, R4, R7, PT ;  /* 0x000000070400720c */ /* 0x000fe20003f24070 */
[----:B------:R-:W-:Y:S01]  /*0d60*/  IMAD.MOV R11, RZ, RZ, -R6 ;  /* 0x000000ffff0b7224 */ /* 0x000fe200078e0a06 */
[----:B------:R-:W-:Y:S01]  /*0d70*/  LOP3.LUT R120, R0, 0x34, RZ, 0xfc, !PT ;  /* 0x0000003400787812 */ /* 0x000fe200078efcff */
[----:B------:R-:W-:Y:S01]  /*0d80*/  VIADD R10, R2, 0x3c ;  /* 0x0000003c020a7836 */ /* 0x000fe20000000000 */
[----:B------:R-:W-:Y:S01]  /*0d90*/  LOP3.LUT R137, R0, 0x4e, RZ, 0xfc, !PT ;  /* 0x0000004e00897812 */ /* 0x000fe200078efcff */
[----:B------:R-:W-:Y:S01]  /*0da0*/  IMAD R8, R4, R11, R8 ;  /* 0x0000000b04087224 */ /* 0x000fe200078e0208 */
[----:B------:R-:W-:Y:S01]  /*0db0*/  LOP3.LUT R117, R0, 0x2e, RZ, 0xfc, !PT ;  /* 0x0000002e00757812 */ /* 0x000fe200078efcff */
[--C-:B------:R-:W-:Y:S01]  /*0dc0*/  @!P6 IMAD.IADD R9, R9, 0x1, -R4.reuse ;  /* 0x000000010909e824 */ /* 0x100fe200078e0a04 */
[----:B------:R-:W-:Y:S01]  /*0dd0*/  IABS R12, R10 ;  /* 0x0000000a000c7213 */ /* 0x000fe20000000000 */
[----:B------:R-:W-:Y:S01]  /*0de0*/  @!P2 IMAD.MOV R3, RZ, RZ, -R3 ;  /* 0x000000ffff03a224 */ /* 0x000fe200078e0a03 */
[----:B------:R-:W-:Y:S01]  /*0df0*/  @!P3 LOP3.LUT R3, RZ, R44, RZ, 0x33, !PT ;  /* 0x0000002cff03b212 */ /* 0x000fe200078e33ff */
[----:B------:R-:W-:Y:S01]  /*0e00*/  VIADD R44, R2, 0x20 ;  /* 0x00000020022c7836 */ /* 0x000fe20000000000 */
[C---:B------:R-:W-:Y:S01]  /*0e10*/  ISETP.GT.U32.AND P3, PT, R4.reuse, R9, PT ;  /* 0x000000090400720c */ /* 0x040fe20003f64070 */
[----:B------:R-:W-:Y:S01]  /*0e20*/  @!P1 IMAD.IADD R7, R7, 0x1, -R4 ;  /* 0x0000000107079824 */ /* 0x000fe200078e0a04 */
[----:B------:R-:W-:Y:S01]  /*0e30*/  ISETP.GT.U32.AND P1, PT, R4, R8, PT ;  /* 0x000000080400720c */ /* 0x000fe20003f24070 */
[----:B------:R-:W-:Y:S01]  /*0e40*/  IMAD.HI.U32 R6, R5, R12, RZ ;  /* 0x0000000c05067227 */ /* 0x000fe200078e00ff */
[----:B------:R-:W-:-:S02]  /*0e50*/  ISETP.GE.AND P2, PT, R10, RZ, PT ;  /* 0x000000ff0a00720c */ /* 0x000fc40003f46270 */
[----:B------:R-:W-:Y:S01]  /*0e60*/  ISETP.GE.AND P6, PT, R14, RZ, PT ;  /* 0x000000ff0e00720c */ /* 0x000fe20003fc6270 */
[----:B------:R-:W-:Y:S01]  /*0e70*/  IMAD.HI.U32 R10, R5, R13, RZ ;  /* 0x0000000d050a7227 */ /* 0x000fe200078e00ff */
[----:B------:R-:W-:Y:S02]  /*0e80*/  IADD3 R11, -R6, RZ, RZ ;  /* 0x000000ff060b7210 */ /* 0x000fe40007ffe1ff */
[----:B------:R-:W-:Y:S01]  /*0e90*/  IABS R14, R18 ;  /* 0x00000012000e7213 */ /* 0x000fe20000000000 */
[----:B------:R-:W-:Y:S01]  /*0ea0*/  IMAD.MOV.U32 R6, RZ, RZ, R7 ;  /* 0x000000ffff067224 */ /* 0x000fe200078e0007 */
[----:B------:R-:W-:Y:S01]  /*0eb0*/  IABS R40, R44 ;  /* 0x0000002c00287213 */ /* 0x000fe20000000000 */
[----:B------:R-:W-:Y:S01]  /*0ec0*/  IMAD.MOV R10, RZ, RZ, -R10 ;  /* 0x000000ffff0a7224 */ /* 0x000fe200078e0a0a */
[----:B------:R-:W-:Y:S01]  /*0ed0*/  LOP3.LUT R118, R0, 0x30, RZ, 0xfc, !PT ;  /* 0x0000003000767812 */ /* 0x000fe200078efcff */
[----:B------:R-:W-:Y:S01]  /*0ee0*/  VIADD R7, R2, 0x3a ;  /* 0x0000003a02077836 */ /* 0x000fe20000000000 */
[----:B------:R-:W-:Y:S01]  /*0ef0*/  LOP3.LUT R131, R0, 0x48, RZ, 0xfc, !PT ;  /* 0x0000004800837812 */ /* 0x000fe200078efcff */
[----:B------:R-:W-:Y:S01]  /*0f00*/  @!P1 IMAD.IADD R8, R8, 0x1, -R4 ;  /* 0x0000000108089824 */ /* 0x000fe200078e0a04 */
[----:B------:R-:W-:Y:S01]  /*0f10*/  LOP3.LUT R116, R0, 0x2c, RZ, 0xfc, !PT ;  /* 0x0000002c00747812 */ /* 0x000fe200078efcff */
[----:B------:R-:W-:Y:S01]  /*0f20*/  IMAD R11, R4, R11, R12 ;  /* 0x0000000b040b7224 */ /* 0x000fe200078e020c */
[----:B------:R-:W-:Y:S01]  /*0f30*/  LOP3.LUT R124, R0, 0x3c, RZ, 0xfc, !PT ;  /* 0x0000003c007c7812 */ /* 0x000fe200078efcff */
[C---:B------:R-:W-:Y:S01]  /*0f40*/  IMAD R10, R4.reuse, R10, R13 ;  /* 0x0000000a040a7224 */ /* 0x040fe200078e020d */
[----:B------:R-:W-:Y:S01]  /*0f50*/  IABS R13, R7 ;  /* 0x00000007000d7213 */ /* 0x000fe20000000000 */
[----:B------:R-:W-:Y:S01]  /*0f60*/  @!P5 IMAD.MOV R6, RZ, RZ, -R6 ;  /* 0x000000ffff06d224 */ /* 0x000fe200078e0a06 */
[C---:B------:R-:W-:Y:S01]  /*0f70*/  ISETP.GT.U32.AND P1, PT, R4.reuse, R8, PT ;  /* 0x000000080400720c */ /* 0x040fe20003f24070 */
[----:B------:R-:W-:Y:S01]  /*0f80*/  @!P3 IMAD.IADD R9, R9, 0x1, -R4 ;  /* 0x000000010909b824 */ /* 0x000fe200078e0a04 */
[----:B------:R-:W-:Y:S01]  /*0f90*/  ISETP.GT.U32.AND P5, PT, R4, R11, PT ;  /* 0x0000000b0400720c */ /* 0x000fe20003fa4070 */
[----:B------:R-:W-:Y:S01]  /*0fa0*/  IMAD.HI.U32 R12, R5, R13, RZ ;  /* 0x0000000d050c7227 */ /* 0x000fe200078e00ff */
[----:B------:R-:W-:-:S02]  /*0fb0*/  ISETP.GE.AND P3, PT, R7, RZ, PT ;  /* 0x000000ff0700720c */ /* 0x000fc40003f66270 */
[C---:B------:R-:W-:Y:S01]  /*0fc0*/  LOP3.LUT R113, R0.reuse, 0x26, RZ, 0xfc, !PT ;  /* 0x0000002600717812 */ /* 0x040fe200078efcff */
[----:B------:R-:W-:Y:S01]  /*0fd0*/  IMAD.MOV.U32 R7, RZ, RZ, R9 ;  /* 0x000000ffff077224 */ /* 0x000fe200078e0009 */
[C---:B------:R-:W-:Y:S01]  /*0fe0*/  LOP3.LUT R114, R0.reuse, 0x28, RZ, 0xfc, !PT ;  /* 0x0000002800727812 */ /* 0x040fe200078efcff */
[----:B------:R-:W-:Y:S01]  /*0ff0*/  IMAD.HI.U32 R9, R5, R14, RZ ;  /* 0x0000000e05097227 */ /* 0x000fe200078e00ff */
[C---:B------:R-:W-:Y:S02]  /*1000*/  LOP3.LUT R115, R0.reuse, 0x2a, RZ, 0xfc, !PT ;  /* 0x0000002a00737812 */ /* 0x040fe400078efcff */
[C---:B------:R-:W-:Y:S01]  /*1010*/  LOP3.LUT R110, R0.reuse, 0x20, RZ, 0xfc, !PT ;  /* 0x00000020006e7812 */ /* 0x040fe200078efcff */
[----:B------:R-:W-:Y:S01]  /*1020*/  IMAD.MOV R12, RZ, RZ, -R12 ;  /* 0x000000ffff0c7224 */ /* 0x000fe200078e0a0c */
[C---:B------:R-:W-:Y:S01]  /*1030*/  LOP3.LUT R111, R0.reuse, 0x22, RZ, 0xfc, !PT ;  /* 0x00000022006f7812 */ /* 0x040fe200078efcff */
[----:B------:R-:W-:Y:S01]  /*1040*/  IMAD.MOV R15, RZ, RZ, -R9 ;  /* 0x000000ffff0f7224 */ /* 0x000fe200078e0a09 */
[----:B------:R-:W-:Y:S01]  /*1050*/  LOP3.LUT R112, R0, 0x24, RZ, 0xfc, !PT ;  /* 0x0000002400707812 */ /* 0x000fe200078efcff */
[----:B------:R-:W-:Y:S01]  /*1060*/  IMAD R13, R4, R12, R13 ;  /* 0x0000000c040d7224 */ /* 0x000fe200078e020d */
[----:B------:R-:W-:Y:S01]  /*1070*/  LOP3.LUT R107, R0, 0x1a, RZ, 0xfc, !PT ;  /* 0x0000001a006b7812 */ /* 0x000fe200078efcff */
[----:B------:R-:W-:Y:S01]  /*1080*/  @!P1 IMAD.IADD R8, R8, 0x1, -R4 ;  /* 0x0000000108089824 */ /* 0x000fe200078e0a04 */
[----:B------:R-:W-:Y:S01]  /*1090*/  ISETP.GE.AND P1, PT, R18, RZ, PT ;  /* 0x000000ff1200720c */ /* 0x000fe20003f26270 */
[----:B------:R-:W-:Y:S01]  /*10a0*/  IMAD R12, R4, R15, R14 ;  /* 0x0000000f040c7224 */ /* 0x000fe200078e020e */
[----:B------:R-:W-:Y:S01]  /*10b0*/  IABS R18, R23 ;  /* 0x0000001700127213 */ /* 0x000fe20000000000 */
[----:B------:R-:W-:Y:S01]  /*10c0*/  @!P5 IMAD.IADD R11, R11, 0x1, -R4 ;  /* 0x000000010b0bd824 */ /* 0x000fe200078e0a04 */
[----:B------:R-:W-:Y:S01]  /*10d0*/  LOP3.LUT R108, R0, 0x1c, RZ, 0xfc, !PT ;  /* 0x0000001c006c7812 */ /* 0x000fe200078efcff */
[----:B------:R-:W-:Y:S01]  /*10e0*/  @!P4 IMAD.MOV R7, RZ, RZ, -R7 ;  /* 0x000000ffff07c224 */ /* 0x000fe200078e0a07 */
[C---:B------:R-:W-:Y:S01]  /*10f0*/  ISETP.GT.U32.AND P4, PT, R4.reuse, R10, PT ;  /* 0x0000000a0400720c */ /* 0x040fe20003f84070 */
[----:B------:R-:W-:Y:S01]  /*1100*/  @!P0 IMAD.MOV R8, RZ, RZ, -R8 ;  /* 0x000000ffff088224 */ /* 0x000fe200078e0a08 */
[C---:B------:R-:W-:Y:S01]  /*1110*/  ISETP.GT.U32.AND P0, PT, R4.reuse, R12, PT ;  /* 0x0000000c0400720c */ /* 0x040fe20003f04070 */
[----:B------:R-:W-:Y:S01]  /*1120*/  IMAD.HI.U32 R14, R5, R17, RZ ;  /* 0x00000011050e7227 */ /* 0x000fe200078e00ff */
[----:B------:R-:W-:-:S02]  /*1130*/  ISETP.GT.U32.AND P5, PT, R4, R11, PT ;  /* 0x0000000b0400720c */ /* 0x000fc40003fa4070 */
[C---:B------:R-:W-:Y:S01]  /*1140*/  LOP3.LUT R109, R0.reuse, 0x1e, RZ, 0xfc, !PT ;  /* 0x0000001e006d7812 */ /* 0x040fe200078efcff */
[----:B------:R-:W-:Y:S01]  /*1150*/  IMAD.MOV R14, RZ, RZ, -R14 ;  /* 0x000000ffff0e7224 */ /* 0x000fe200078e0a0e */
[C---:B------:R-:W-:Y:S01]  /*1160*/  LOP3.LUT R104, R0.reuse, 0x14, RZ, 0xfc, !PT ;  /* 0x0000001400687812 */ /* 0x040fe200078efcff */
[----:B------:R-:W-:Y:S01]  /*1170*/  IMAD.HI.U32 R9, R5, R16, RZ ;  /* 0x0000001005097227 */ /* 0x000fe200078e00ff */
[C---:B------:R-:W-:Y:S02]  /*1180*/  LOP3.LUT R105, R0.reuse, 0x16, RZ, 0xfc, !PT ;  /* 0x0000001600697812 */ /* 0x040fe400078efcff */
[----:B------:R-:W-:Y:S01]  /*1190*/  LOP3.LUT R106, R0, 0x18, RZ, 0xfc, !PT ;  /* 0x00000018006a7812 */ /* 0x000fe200078efcff */
[--C-:B------:R-:W-:Y:S01]  /*11a0*/  @!P4 IMAD.IADD R10, R10, 0x1, -R4.reuse ;  /* 0x000000010a0ac824 */ /* 0x100fe200078e0a04 */
[----:B------:R-:W-:Y:S01]  /*11b0*/  LOP3.LUT R101, R0, 0xe, RZ, 0xfc, !PT ;  /* 0x0000000e00657812 */ /* 0x000fe200078efcff */
[----:B------:R-:W-:Y:S01]  /*11c0*/  IMAD R14, R4, R14, R17 ;  /* 0x0000000e040e7224 */ /* 0x000fe200078e0211 */
[----:B------:R-:W-:Y:S01]  /*11d0*/  IABS R17, R22 ;  /* 0x0000001600117213 */ /* 0x000fe20000000000 */
[--C-:B------:R-:W-:Y:S01]  /*11e0*/  @!P0 IMAD.IADD R12, R12, 0x1, -R4.reuse ;  /* 0x000000010c0c8824 */ /* 0x100fe200078e0a04 */
[C---:B------:R-:W-:Y:S01]  /*11f0*/  ISETP.GT.U32.AND P4, PT, R4.reuse, R10, PT ;  /* 0x0000000a0400720c */ /* 0x040fe20003f84070 */
[----:B------:R-:W-:Y:S01]  /*1200*/  @!P5 IMAD.IADD R11, R11, 0x1, -R4 ;  /* 0x000000010b0bd824 */ /* 0x000fe200078e0a04 */
[C---:B------:R-:W-:Y:S01]  /*1210*/  ISETP.GT.U32.AND P5, PT, R4.reuse, R13, PT ;  /* 0x0000000d0400720c */ /* 0x040fe20003fa4070 */
[----:B------:R-:W-:Y:S01]  /*1220*/  IMAD.MOV R15, RZ, RZ, -R9 ;  /* 0x000000ffff0f7224 */ /* 0x000fe200078e0a09 */
[----:B------:R-:W-:Y:S01]  /*1230*/  ISETP.GT.U32.AND P0, PT, R4, R12, PT ;  /* 0x0000000c0400720c */ /* 0x000fe20003f04070 */
[----:B------:R-:W-:Y:S01]  /*1240*/  IMAD.MOV.U32 R9, RZ, RZ, R11 ;  /* 0x000000ffff097224 */ /* 0x000fe200078e000b */
[C---:B------:R-:W-:Y:S01]  /*1250*/  LOP3.LUT R102, R0.reuse, 0x10, RZ, 0xfc, !PT ;  /* 0x0000001000667812 */ /* 0x040fe200078efcff */
[----:B------:R-:W-:Y:S01]  /*1260*/  IMAD.HI.U32 R11, R5, R17, RZ ;  /* 0x00000011050b7227 */ /* 0x000fe200078e00ff */
[----:B------:R-:W-:-:S02]  /*1270*/  LOP3.LUT R103, R0, 0x12, RZ, 0xfc, !PT ;  /* 0x0000001200677812 */ /* 0x000fc400078efcff */
[C---:B------:R-:W-:Y:S01]  /*1280*/  LOP3.LUT R96, R0.reuse, 0x8, RZ, 0xfc, !PT ;  /* 0x0000000800607812 */ /* 0x040fe200078efcff */
[----:B------:R-:W-:Y:S01]  /*1290*/  IMAD.MOV R11, RZ, RZ, -R11 ;  /* 0x000000ffff0b7224 */ /* 0x000fe200078e0a0b */
[----:B------:R-:W-:Y:S01]  /*12a0*/  LOP3.LUT R98, R0, 0xa, RZ, 0xfc, !PT ;  /* 0x0000000a00627812 */ /* 0x000fe200078efcff */
[----:B------:R-:W-:Y:S01]  /*12b0*/  IMAD R15, R4, R15, R16 ;  /* 0x0000000f040f7224 */ /* 0x000fe200078e0210 */
[----:B------:R-:W-:Y:S01]  /*12c0*/  LOP3.LUT R100, R0, 0xc, RZ, 0xfc, !PT ;  /* 0x0000000c00647812 */ /* 0x000fe200078efcff */
[----:B------:R-:W-:Y:S01]  /*12d0*/  IMAD R17, R4, R11, R17 ;  /* 0x0000000b04117224 */ /* 0x000fe200078e0211 */
[----:B------:R-:W-:Y:S01]  /*12e0*/  LOP3.LUT R88, R0, 0x7a, RZ, 0xfc, !PT ;  /* 0x0000007a00587812 */ /* 0x000fe200078efcff */
[--C-:B------:R-:W-:Y:S01]  /*12f0*/  @!P4 IMAD.IADD R10, R10, 0x1, -R4.reuse ;  /* 0x000000010a0ac824 */ /* 0x100fe200078e0a04 */
[----:B------:R-:W-:Y:S01]  /*1300*/  ISETP.GT.U32.AND P4, PT, R4, R15, PT ;  /* 0x0000000f0400720c */ /* 0x000fe20003f84070 */
[--C-:B------:R-:W-:Y:S01]  /*1310*/  @!P0 IMAD.IADD R12, R12, 0x1, -R4.reuse ;  /* 0x000000010c0c8824 */ /* 0x100fe200078e0a04 */
[----:B------:R-:W-:Y:S01]  /*1320*/  ISETP.GT.U32.AND P0, PT, R4, R17, PT ;  /* 0x000000110400720c */ /* 0x000fe20003f04070 */
[----:B------:R-:W-:Y:S01]  /*1330*/  @!P5 IMAD.IADD R13, R13, 0x1, -R4 ;  /* 0x000000010d0dd824 */ /* 0x000fe200078e0a04 */
[----:B------:R-:W-:Y:S01]  /*1340*/  LOP3.LUT R252, R0, 0x68, RZ, 0xfc, !PT ;  /* 0x0000006800fc7812 */ /* 0x000fe200078efcff */
[----:B------:R-:W-:Y:S01]  /*1350*/  @!P6 IMAD.MOV R10, RZ, RZ, -R10 ;  /* 0x000000ffff0ae224 */ /* 0x000fe200078e0a0a */
[C---:B------:R-:W-:Y:S01]  /*1360*/  ISETP.GT.U32.AND P6, PT, R4.reuse, R14, PT ;  /* 0x0000000e0400720c */ /* 0x040fe20003fc4070 */
[----:B------:R-:W-:Y:S01]  /*1370*/  IMAD.HI.U32 R16, R5, R18, RZ ;  /* 0x0000001205107227 */ /* 0x000fe200078e00ff */
[----:B------:R-:W-:-:S02]  /*1380*/  ISETP.GT.U32.AND P5, PT, R4, R13, PT ;  /* 0x0000000d0400720c */ /* 0x000fc40003fa4070 */
[C---:B------:R-:W-:Y:S01]  /*1390*/  LOP3.LUT R251, R0.reuse, 0x66, RZ, 0xfc, !PT ;  /* 0x0000006600fb7812 */ /* 0x040fe200078efcff */
[----:B------:R-:W-:Y:S01]  /*13a0*/  @!P2 IMAD.MOV R9, RZ, RZ, -R9 ;  /* 0x000000ffff09a224 */ /* 0x000fe200078e0a09 */
[----:B------:R-:W-:Y:S01]  /*13b0*/  ISETP.GE.AND P2, PT, R19, RZ, PT ;  /* 0x000000ff1300720c */ /* 0x000fe20003f46270 */
[--C-:B------:R-:W-:Y:S01]  /*13c0*/  @!P4 IMAD.IADD R15, R15, 0x1, -R4.reuse ;  /* 0x000000010f0fc824 */ /* 0x100fe200078e0a04 */
[C---:B------:R-:W-:Y:S01]  /*13d0*/  LOP3.LUT R250, R0.reuse, 0x64, RZ, 0xfc, !PT ;  /* 0x0000006400fa7812 */ /* 0x040fe200078efcff */
[----:B------:R-:W-:Y:S01]  /*13e0*/  @!P0 IMAD.IADD R17, R17, 0x1, -R4 ;  /* 0x0000000111118824 */ /* 0x000fe200078e0a04 */
[----:B------:R-:W-:Y:S01]  /*13f0*/  LOP3.LUT R249, R0, 0x62, RZ, 0xfc, !PT ;  /* 0x0000006200f97812 */ /* 0x000fe200078efcff */
[----:B------:R-:W-:Y:S01]  /*1400*/  IMAD.MOV R19, RZ, RZ, -R16 ;  /* 0x000000ffff137224 */ /* 0x000fe200078e0a10 */
[----:B------:R-:W-:Y:S01]  /*1410*/  ISETP.GT.U32.AND P4, PT, R4, R15, PT ;  /* 0x0000000f0400720c */ /* 0x000fe20003f84070 */
[--C-:B------:R-:W-:Y:S01]  /*1420*/  @!P6 IMAD.IADD R14, R14, 0x1, -R4.reuse ;  /* 0x000000010e0ee824 */ /* 0x100fe200078e0a04 */
[----:B------:R-:W-:Y:S01]  /*1430*/  ISETP.GT.U32.AND P0, PT, R4, R17, PT ;  /* 0x000000110400720c */ /* 0x000fe20003f04070 */
[----:B------:R-:W-:Y:S01]  /*1440*/  @!P5 IMAD.IADD R13, R13, 0x1, -R4 ;  /* 0x000000010d0dd824 */ /* 0x000fe200078e0a04 */
[----:B------:R-:W-:Y:S01]  /*1450*/  ISETP.GE.AND P6, PT, R22, RZ, PT ;  /* 0x000000ff1600720c */ /* 0x000fe20003fc6270 */
[----:B------:R-:W-:Y:S01]  /*1460*/  IMAD R16, R4, R19, R18 ;  /* 0x0000001304107224 */ /* 0x000fe200078e0212 */
[----:B------:R-:W-:Y:S01]  /*1470*/  ISETP.GE.AND P5, PT, R21, RZ, PT ;  /* 0x000000ff1500720c */ /* 0x000fe20003fa6270 */
[----:B------:R-:W-:Y:S01]  /*1480*/  VIADD R18, R2, 0x33 ;  /* 0x0000003302127836 */ /* 0x000fe20000000000 */
[----:B------:R-:W-:Y:S01]  /*1490*/  MOV R11, R13 ;  /* 0x0000000d000b7202 */ /* 0x000fe20000000f00 */
[----:B------:R-:W-:Y:S01]  /*14a0*/  IMAD.HI.U32 R13, R5, R20, RZ ;  /* 0x00000014050d7227 */ /* 0x000fe200078e00ff */
[----:B------:R-:W-:-:S02]  /*14b0*/  LOP3.LUT R248, R0, 0x60, RZ, 0xfc, !PT ;  /* 0x0000006000f87812 */ /* 0x000fc400078efcff */
[----:B------:R-:W-:Y:S01]  /*14c0*/  LOP3.LUT R247, R0, 0x5e, RZ, 0xfc, !PT ;  /* 0x0000005e00f77812 */ /* 0x000fe200078efcff */
[----:B------:R-:W-:Y:S01]  /*14d0*/  @!P3 IMAD.MOV R11, RZ, RZ, -R11 ;  /* 0x000000ffff0bb224 */ /* 0x000fe200078e0a0b */
[----:B------:R-:W-:Y:S01]  /*14e0*/  ISETP.GT.U32.AND P3, PT, R4, R14, PT ;  /* 0x0000000e0400720c */ /* 0x000fe20003f64070 */
[----:B------:R-:W-:Y:S01]  /*14f0*/  IMAD.MOV R13, RZ, RZ, -R13 ;  /* 0x000000ffff0d7224 */ /* 0x000fe200078e0a0d */
[----:B------:R-:W-:Y:S01]  /*1500*/  @!P0 IADD3 R17, R17, -R4, RZ ;  /* 0x8000000411118210 */ /* 0x000fe20007ffe0ff */
[----:B------:R-:W-:Y:S01]  /*1510*/  @!P4 IMAD.IADD R15, R15, 0x1, -R4 ;  /* 0x000000010f0fc824 */ /* 0x000fe200078e0a04 */
[----:B------:R-:W-:Y:S01]  /*1520*/  ISETP.GE.AND P4, PT, R24, RZ, PT ;  /* 0x000000ff1800720c */ /* 0x000fe20003f86270 */
[----:B------:R-:W-:Y:S01]  /*1530*/  IMAD R19, R4, R13, R20 ;  /* 0x0000000d04137224 */ /* 0x000fe200078e0214 */
[----:B------:R-:W-:Y:S01]  /*1540*/  IABS R24, R27 ;  /* 0x0000001b00187213 */ /* 0x000fe20000000000 */
[----:B------:R-:W-:Y:S01]  /*1550*/  IMAD.MOV.U32 R13, RZ, RZ, R15 ;  /* 0x000000ffff0d7224 */ /* 0x000fe200078e000f */
[C---:B------:R-:W-:Y:S01]  /*1560*/  LOP3.LUT R90, R0.reuse, 0x2, RZ, 0xfc, !PT ;  /* 0x00000002005a7812 */ /* 0x040fe200078efcff */
[----:B------:R-:W-:Y:S01]  /*1570*/  IMAD.MOV.U32 R15, RZ, RZ, R17 ;  /* 0x000000ffff0f7224 */ /* 0x000fe200078e0011 */
[----:B------:R-:W-:Y:S01]  /*1580*/  LOP3.LUT R92, R0, 0x4, RZ, 0xfc, !PT ;  /* 0x00000004005c7812 */ /* 0x000fe200078efcff */
[----:B------:R-:W-:Y:S01]  /*1590*/  @!P2 IMAD.MOV R13, RZ, RZ, -R13 ;  /* 0x000000ffff0da224 */ /* 0x000fe200078e0a0d */
[----:B------:R-:W-:Y:S01]  /*15a0*/  ISETP.GE.AND P2, PT, R18, RZ, PT ;  /* 0x000000ff1200720c */ /* 0x000fe20003f46270 */
[----:B------:R-:W-:Y:S01]  /*15b0*/  @!P6 IMAD.MOV R15, RZ, RZ, -R15 ;  /* 0x000000ffff0fe224 */ /* 0x000fe200078e0a0f */
[----:B------:R-:W-:Y:S01]  /*15c0*/  ISETP.GT.U32.AND P6, PT, R4, R19, PT ;  /* 0x000000130400720c */ /* 0x000fe20003fc4070 */
[----:B------:R-:W-:Y:S01]  /*15d0*/  VIADD R20, R2, 0x32 ;  /* 0x0000003202147836 */ /* 0x000fe20000000000 */
[----:B------:R-:W-:Y:S01]  /*15e0*/  IABS R18, R18 ;  /* 0x0000001200127213 */ /* 0x000fe20000000000 */
[----:B------:R-:W-:Y:S01]  /*15f0*/  @!P3 IMAD.IADD R14, R14, 0x1, -R4 ;  /* 0x000000010e0eb824 */ /* 0x000fe200078e0a04 */
[----:B------:R-:W-:Y:S01]  /*1600*/  ISETP.GT.U32.AND P3, PT, R4, R16, PT ;  /* 0x000000100400720c */ /* 0x000fe20003f64070 */
[----:B------:R-:W-:Y:S01]  /*1610*/  VIADD R21, R2, 0x31 ;  /* 0x0000003102157836 */ /* 0x000fe20000000000 */
[----:B------:R-:W-:Y:S01]  /*1620*/  LOP3.LUT R94, R0, 0x6, RZ, 0xfc, !PT ;  /* 0x00000006005e7812 */ /* 0x000fe200078efcff */
[----:B------:R-:W-:Y:S01]  /*1630*/  @!P5 IMAD.MOV R14, RZ, RZ, -R14 ;  /* 0x000000ffff0ed224 */ /* 0x000fe200078e0a0e */
[----:B------:R-:W-:Y:S01]  /*1640*/  ISETP.GE.AND P5, PT, R20, RZ, PT ;  /* 0x000000ff1400720c */ /* 0x000fe20003fa6270 */
[----:B------:R-:W-:Y:S01]  /*1650*/  IMAD.HI.U32 R17, R5, R18, RZ ;  /* 0x0000001205117227 */ /* 0x000fe200078e00ff */
[----:B------:R-:W-:-:S02]  /*1660*/  IABS R20, R20 ;  /* 0x0000001400147213 */ /* 0x000fc40000000000 */
[----:B------:R-:W-:Y:S01]  /*1670*/  ISETP.GE.AND P0, PT, R21, RZ, PT ;  /* 0x000000ff1500720c */ /* 0x000fe20003f06270 */
[----:B------:R-:W-:Y:S01]  /*1680*/  @!P1 IMAD.MOV R12, RZ, RZ, -R12 ;  /* 0x000000ffff0c9224 */ /* 0x000fe200078e0a0c */
[----:B------:R-:W-:Y:S01]  /*1690*/  ISETP.GE.AND P1, PT, R23, RZ, PT ;  /* 0x000000ff1700720c */ /* 0x000fe20003f26270 */
[----:B------:R-:W-:Y:S01]  /*16a0*/  IMAD.MOV R17, RZ, RZ, -R17 ;  /* 0x000000ffff117224 */ /* 0x000fe200078e0a11 */
[----:B------:R-:W-:Y:S01]  /*16b0*/  IABS R23, R21 ;  /* 0x0000001500177213 */ /* 0x000fe20000000000 */
[----:B------:R-:W-:Y:S02]  /*16c0*/  @!P6 IMAD.IADD R19, R19, 0x1, -R4 ;  /* 0x000000011313e824 */ /* 0x000fe400078e0a04 */
[----:B------:R-:W-:Y:S02]  /*16d0*/  IMAD.MOV.U32 R21, RZ, RZ, R20 ;  /* 0x000000ffff157224 */ /* 0x000fe400078e0014 */
[C---:B------:R-:W-:Y:S01]  /*16e0*/  IMAD R18, R4.reuse, R17, R18 ;  /* 0x0000001104127224 */ /* 0x040fe200078e0212 */
[----:B------:R-:W-:Y:S01]  /*16f0*/  ISETP.GT.U32.AND P6, PT, R4, R19, PT ;  /* 0x000000130400720c */ /* 0x000fe20003fc4070 */
[----:B------:R-:W-:-:S04]  /*1700*/  IMAD.HI.U32 R17, R5, R21, RZ ;  /* 0x0000001505117227 */ /* 0x000fc800078e00ff */
[----:B------:R-:W-:Y:S02]  /*1710*/  IMAD.MOV R22, RZ, RZ, -R17 ;  /* 0x000000ffff167224 */ /* 0x000fe400078e0a11 */
[----:B------:R-:W-:-:S04]  /*1720*/  IMAD.HI.U32 R17, R5, R24, RZ ;  /* 0x0000001805117227 */ /* 0x000fc800078e00ff */
[----:B------:R-:W-:-:S04]  /*1730*/  IMAD.HI.U32 R20, R5, R23, RZ ;  /* 0x0000001705147227 */ /* 0x000fc800078e00ff */
[----:B------:R-:W-:Y:S01]  /*1740*/  IMAD R21, R4, R22, R21 ;  /* 0x0000001604157224 */ /* 0x000fe200078e0215 */
[----:B------:R-:W-:Y:S01]  /*1750*/  IABS R22, R30 ;  /* 0x0000001e00167213 */ /* 0x000fe20000000000 */
[----:B------:R-:W-:Y:S02]  /*1760*/  IMAD.MOV R25, RZ, RZ, -R17 ;  /* 0x000000ffff197224 */ /* 0x000fe400078e0a11 */
[----:B------:R-:W-:Y:S02]  /*1770*/  @!P3 IMAD.IADD R16, R16, 0x1, -R4 ;  /* 0x000000011010b824 */ /* 0x000fe400078e0a04 */
[----:B------:R-:W-:-:S03]  /*1780*/  IMAD.HI.U32 R17, R5, R26, RZ ;  /* 0x0000001a05117227 */ /* 0x000fc600078e00ff */
[C---:B------:R-:W-:Y:S01]  /*1790*/  ISETP.GT.U32.AND P3, PT, R4.reuse, R16, PT ;  /* 0x000000100400720c */ /* 0x040fe20003f64070 */
[----:B------:R-:W-:Y:S02]  /*17a0*/  IMAD.MOV R20, RZ, RZ, -R20 ;  /* 0x000000ffff147224 */ /* 0x000fe400078e0a14 */
[----:B------:R-:W-:Y:S01]  /*17b0*/  @!P6 IMAD.IADD R19, R19, 0x1, -R4 ;  /* 0x000000011313e824 */ /* 0x000fe200078e0a04 */
[C---:B------:R-:W-:Y:S01]  /*17c0*/  ISETP.GT.U32.AND P6, PT, R4.reuse, R21, PT ;  /* 0x000000150400720c */ /* 0x040fe20003fc4070 */
[----:B------:R-:W-:Y:S02]  /*17d0*/  IMAD.MOV R17, RZ, RZ, -R17 ;  /* 0x000000ffff117224 */ /* 0x000fe400078e0a11 */
[C---:B------:R-:W-:Y:S02]  /*17e0*/  IMAD R20, R4.reuse, R20, R23 ;  /* 0x0000001404147224 */ /* 0x040fe400078e0217 */
[----:B------:R-:W-:Y:S02]  /*17f0*/  IMAD R23, R4, R25, R24 ;  /* 0x0000001904177224 */ /* 0x000fe400078e0218 */
[----:B------:R-:W-:-:S02]  /*1800*/  IMAD.MOV.U32 R25, RZ, RZ, R22 ;  /* 0x000000ffff197224 */ /* 0x000fc400078e0016 */
[C---:B------:R-:W-:Y:S02]  /*1810*/  IMAD R22, R4.reuse, R17, R26 ;  /* 0x0000001104167224 */ /* 0x040fe400078e021a */
[----:B------:R-:W-:Y:S01]  /*1820*/  IMAD.MOV.U32 R17, RZ, RZ, R19 ;  /* 0x000000ffff117224 */ /* 0x000fe200078e0013 */
[----:B------:R-:W-:Y:S01]  /*1830*/  IABS R19, R31 ;  /* 0x0000001f00137213 */ /* 0x000fe20000000000 */
[--C-:B------:R-:W-:Y:S01]  /*1840*/  @!P6 IMAD.IADD R21, R21, 0x1, -R4.reuse ;  /* 0x000000011515e824 */ /* 0x100fe200078e0a04 */
[C---:B------:R-:W-:Y:S01]  /*1850*/  ISETP.GT.U32.AND P6, PT, R4.reuse, R22, PT ;  /* 0x000000160400720c */ /* 0x040fe20003fc4070 */
[----:B------:R-:W-:Y:S01]  /*1860*/  @!P4 IMAD.MOV R17, RZ, RZ, -R17 ;  /* 0x000000ffff11c224 */ /* 0x000fe200078e0a11 */
[----:B------:R-:W-:Y:S01]  /*1870*/  ISETP.GT.U32.AND P4, PT, R4, R23, PT ;  /* 0x000000170400720c */ /* 0x000fe20003f84070 */
[----:B------:R-:W-:Y:S01]  /*1880*/  @!P3 IMAD.IADD R16, R16, 0x1, -R4 ;  /* 0x000000011010b824 */ /* 0x000fe200078e0a04 */
[----:B------:R-:W-:Y:S01]  /*1890*/  ISETP.GT.U32.AND P3, PT, R4, R18, PT ;  /* 0x000000120400720c */ /* 0x000fe20003f64070 */
[----:B------:R-:W-:-:S04]  /*18a0*/  IMAD.HI.U32 R24, R5, R25, RZ ;  /* 0x0000001905187227 */ /* 0x000fc800078e00ff */
[----:B------:R-:W-:Y:S01]  /*18b0*/  @!P1 IMAD.MOV R16, RZ, RZ, -R16 ;  /* 0x000000ffff109224 */ /* 0x000fe200078e0a10 */
[----:B------:R-:W-:Y:S01]  /*18c0*/  ISETP.GT.U32.AND P1, PT, R4, R20, PT ;  /* 0x000000140400720c */ /* 0x000fe20003f24070 */
[----:B------:R-:W-:Y:S02]  /*18d0*/  IMAD.MOV R24, RZ, RZ, -R24 ;  /* 0x000000ffff187224 */ /* 0x000fe400078e0a18 */
[--C-:B------:R-:W-:Y:S02]  /*18e0*/  @!P6 IMAD.IADD R22, R22, 0x1, -R4.reuse ;  /* 0x000000011616e824 */ /* 0x100fe400078e0a04 */
[--C-:B------:R-:W-:Y:S02]  /*18f0*/  @!P4 IMAD.IADD R23, R23, 0x1, -R4.reuse ;  /* 0x000000011717c824 */ /* 0x100fe400078e0a04 */
[C---:B------:R-:W-:Y:S02]  /*1900*/  IMAD R25, R4.reuse, R24, R25 ;  /* 0x0000001804197224 */ /* 0x040fe400078e0219 */
[----:B------:R-:W-:Y:S01]  /*1910*/  IMAD.MOV.U32 R24, RZ, RZ, R19 ;  /* 0x000000ffff187224 */ /* 0x000fe200078e0013 */
[----:B------:R-:W-:Y:S01]  /*1920*/  ISETP.GT.U32.AND P6, PT, R4, R23, PT ;  /* 0x000000170400720c */ /* 0x000fe20003fc4070 */
[----:B------:R-:W-:-:S02]  /*1930*/  @!P3 IMAD.IADD R18, R18, 0x1, -R4 ;  /* 0x000000011212b824 */ /* 0x000fc400078e0a04 */
[----:B------:R-:W-:-:S03]  /*1940*/  IMAD.HI.U32 R19, R5, R24, RZ ;  /* 0x0000001805137227 */ /* 0x000fc600078e00ff */
[----:B------:R-:W-:Y:S01]  /*1950*/  ISETP.GT.U32.AND P3, PT, R4, R18, PT ;  /* 0x000000120400720c */ /* 0x000fe20003f64070 */
[----:B------:R-:W-:Y:S02]  /*1960*/  IMAD.MOV R19, RZ, RZ, -R19 ;  /* 0x000000ffff137224 */ /* 0x000fe400078e0a13 */
[----:B------:R-:W-:Y:S01]  /*1970*/  @!P1 IMAD.IADD R20, R20, 0x1, -R4 ;  /* 0x0000000114149824 */ /* 0x000fe200078e0a04 */
[C---:B------:R-:W-:Y:S01]  /*1980*/  ISETP.GT.U32.AND P1, PT, R4.reuse, R21, PT ;  /* 0x000000150400720c */ /* 0x040fe20003f24070 */
[C---:B------:R-:W-:Y:S02]  /*1990*/  IMAD R24, R4.reuse, R19, R24 ;  /* 0x0000001304187224 */ /* 0x040fe400078e0218 */
[----:B------:R-:W-:Y:S01]  /*19a0*/  @!P6 IADD3 R23, R23, -R4, RZ ;  /* 0x800000041717e210 */ /* 0x000fe20007ffe0ff */
[----:B------:R-:W-:Y:S01]  /*19b0*/  IMAD.HI.U32 R26, R5, R28, RZ ;  /* 0x0000001c051a7227 */ /* 0x000fe200078e00ff */
[C---:B------:R-:W-:Y:S02]  /*19c0*/  ISETP.GT.U32.AND P4, PT, R4.reuse, R20, PT ;  /* 0x000000140400720c */ /* 0x040fe40003f84070 */
[----:B------:R-:W-:Y:S01]  /*19d0*/  ISETP.GT.U32.AND P6, PT, R4, R24, PT ;  /* 0x000000180400720c */ /* 0x000fe20003fc4070 */
[----:B------:R-:W-:-:S02]  /*19e0*/  VIADD R64, R2, 0x1 ;  /* 0x0000000102407836 */ /* 0x000fc40000000000 */
[--C-:B------:R-:W-:Y:S01]  /*19f0*/  @!P3 IMAD.IADD R18, R18, 0x1, -R4.reuse ;  /* 0x000000011212b824 */ /* 0x100fe200078e0a04 */
[----:B------:R-:W-:Y:S01]  /*1a00*/  ISETP.GE.AND P3, PT, R27, RZ, PT ;  /* 0x000000ff1b00720c */ /* 0x000fe20003f66270 */
[----:B------:R-:W-:Y:S01]  /*1a10*/  IMAD R3, R3, UR4, RZ ;  /* 0x0000000403037c24 */ /* 0x000fe2000f8e02ff */
[----:B------:R-:W-:Y:S01]  /*1a20*/  IABS R27, R32 ;  /* 0x00000020001b7213 */ /* 0x000fe20000000000 */
[----:B------:R-:W-:Y:S01]  /*1a30*/  @!P1 IMAD.IADD R21, R21, 0x1, -R4 ;  /* 0x0000000115159824 */ /* 0x000fe200078e0a04 */
[C---:B------:R-:W-:Y:S01]  /*1a40*/  ISETP.GT.U32.AND P1, PT, R4.reuse, R25, PT ;  /* 0x000000190400720c */ /* 0x040fe20003f24070 */
[----:B------:R-:W-:Y:S01]  /*1a50*/  @!P2 IMAD.MOV R18, RZ, RZ, -R18 ;  /* 0x000000ffff12a224 */ /* 0x000fe200078e0a12 */
[----:B------:R-:W-:Y:S01]  /*1a60*/  ISETP.GT.U32.AND P2, PT, R4, R22, PT ;  /* 0x000000160400720c */ /* 0x000fe20003f44070 */
[--C-:B------:R-:W-:Y:S01]  /*1a70*/  @!P4 IMAD.IADD R20, R20, 0x1, -R4.reuse ;  /* 0x000000011414c824 */ /* 0x100fe200078e0a04 */
[----:B------:R-:W-:Y:S01]  /*1a80*/  ISETP.GE.AND P4, PT, R29, RZ, PT ;  /* 0x000000ff1d00720c */ /* 0x000fe20003f86270 */
[----:B------:R-:W-:Y:S01]  /*1a90*/  @!P6 IMAD.IADD R24, R24, 0x1, -R4 ;  /* 0x000000011818e824 */ /* 0x000fe200078e0a04 */
[----:B------:R-:W-:Y:S01]  /*1aa0*/  IABS R97, R64 ;  /* 0x0000004000617213 */ /* 0x000fe20000000000 */
[----:B------:R-:W-:Y:S01]  /*1ab0*/  IMAD.HI.U32 R19, R5, R27, RZ ;  /* 0x0000001b05137227 */ /* 0x000fe200078e00ff */
[----:B------:R-:W-:-:S03]  /*1ac0*/  UMOV UR4, URZ ;  /* 0x0000003f00047c82 */ /* 0x000fc60008000000 */
[----:B------:R-:W-:Y:S01]  /*1ad0*/  @!P0 IMAD.MOV R20, RZ, RZ, -R20 ;  /* 0x000000ffff148224 */ /* 0x000fe200078e0a14 */
[----:B------:R-:W-:Y:S01]  /*1ae0*/  ISETP.GT.U32.AND P0, PT, R4, R24, PT ;  /* 0x000000180400720c */ /* 0x000fe20003f04070 */
[--C-:B------:R-:W-:Y:S01]  /*1af0*/  @!P1 IMAD.IADD R25, R25, 0x1, -R4.reuse ;  /* 0x0000000119199824 */ /* 0x100fe200078e0a04 */
[----:B------:R-:W-:Y:S01]  /*1b00*/  ISETP.GE.AND P1, PT, R31, RZ, PT ;  /* 0x000000ff1f00720c */ /* 0x000fe20003f26270 */
[----:B------:R-:W-:Y:S02]  /*1b10*/  IMAD.MOV R19, RZ, RZ, -R19 ;  /* 0x000000ffff137224 */ /* 0x000fe400078e0a13 */
[----:B------:R-:W-:Y:S01]  /*1b20*/  @!P2 IMAD.IADD R22, R22, 0x1, -R4 ;  /* 0x000000011616a824 */ /* 0x000fe200078e0a04 */
[----:B------:R-:W-:Y:S01]  /*1b30*/  ISETP.GE.AND P2, PT, R30, RZ, PT ;  /* 0x000000ff1e00720c */ /* 0x000fe20003f46270 */
[----:B------:R-:W-:Y:S01]  /*1b40*/  IMAD.MOV R29, RZ, RZ, -R26 ;  /* 0x000000ffff1d7224 */ /* 0x000fe200078e0a1a */
[----:B------:R-:W-:Y:S01]  /*1b50*/  IABS R30, R34 ;  /* 0x00000022001e7213 */ /* 0x000fe20000000000 */
[----:B------:R-:W-:Y:S01]  /*1b60*/  VIADD R31, R2, 0x2a ;  /* 0x0000002a021f7836 */ /* 0x000fe20000000000 */
[C---:B------:R-:W-:Y:S01]  /*1b70*/  ISETP.GT.U32.AND P6, PT, R4.reuse, R25, PT ;  /* 0x000000190400720c */ /* 0x040fe20003fc4070 */
[----:B------:R-:W-:-:S02]  /*1b80*/  IMAD R27, R4, R19, R27 ;  /* 0x00000013041b7224 */ /* 0x000fc400078e021b */
[----:B------:R-:W-:Y:S01]  /*1b90*/  IMAD R26, R4, R29, R28 ;  /* 0x0000001d041a7224 */ /* 0x000fe200078e021c */
[----:B------:R-:W-:Y:S01]  /*1ba0*/  IABS R29, R31 ;  /* 0x0000001f001d7213 */ /* 0x000fe20000000000 */
[----:B------:R-:W-:Y:S02]  /*1bb0*/  IMAD.MOV.U32 R19, RZ, RZ, R21 ;  /* 0x000000ffff137224 */ /* 0x000fe400078e0015 */
[----:B------:R-:W-:-:S04]  /*1bc0*/  IMAD.HI.U32 R28, R5, R30, RZ ;  /* 0x0000001e051c7227 */ /* 0x000fc800078e00ff */
[----:B------:R-:W-:Y:S01]  /*1bd0*/  @!P5 IMAD.MOV R19, RZ, RZ, -R19 ;  /* 0x000000ffff13d224 */ /* 0x000fe200078e0a13 */
[C---:B------:R-:W-:Y:S01]  /*1be0*/  ISETP.GT.U32.AND P5, PT, R4.reuse, R27, PT ;  /* 0x0000001b0400720c */ /* 0x040fe20003fa4070 */
[----:B------:R-:W-:Y:S01]  /*1bf0*/  @!P4 IMAD.MOV R22, RZ, RZ, -R22 ;  /* 0x000000ffff16c224 */ /* 0x000fe200078e0a16 */
[----:B------:R-:W-:Y:S01]  /*1c00*/  ISETP.GT.U32.AND P4, PT, R4, R26, PT ;  /* 0x0000001a0400720c */ /* 0x000fe20003f84070 */
[----:B------:R-:W-:Y:S01]  /*1c10*/  @!P0 IMAD.IADD R24, R24, 0x1, -R4 ;  /* 0x0000000118188824 */ /* 0x000fe200078e0a04 */
[----:B------:R-:W-:Y:S01]  /*1c20*/  ISETP.GE.AND P0, PT, R31, RZ, PT ;  /* 0x000000ff1f00720c */ /* 0x000fe20003f06270 */
[----:B------:R-:W-:Y:S02]  /*1c30*/  IMAD.MOV.U32 R21, RZ, RZ, R23 ;  /* 0x000000ffff157224 */ /* 0x000fe400078e0017 */
[----:B------:R-:W-:-:S04]  /*1c40*/  IMAD.HI.U32 R23, R5, R29, RZ ;  /* 0x0000001d05177227 */ /* 0x000fc800078e00ff */
[----:B------:R-:W-:Y:S02]  /*1c50*/  IMAD.MOV R31, RZ, RZ, -R28 ;  /* 0x000000ffff1f7224 */ /* 0x000fe400078e0a1c */
[----:B------:R-:W-:Y:S02]  /*1c60*/  IMAD.MOV R23, RZ, RZ, -R23 ;  /* 0x000000ffff177224 */ /* 0x000fe400078e0a17 */
[C---:B------:R-:W-:Y:S02]  /*1c70*/  IMAD R28, R4.reuse, R31, R30 ;  /* 0x0000001f041c7224 */ /* 0x040fe400078e021e */
[----:B------:R-:W-:Y:S01]  /*1c80*/  @!P6 IMAD.IADD R25, R25, 0x1, -R4 ;  /* 0x000000011919e824 */ /* 0x000fe200078e0a04 */
[----:B------:R-:W-:Y:S01]  /*1c90*/  ISETP.GE.AND P6, PT, R33, RZ, PT ;  /* 0x000000ff2100720c */ /* 0x000fe20003fc6270 */
[----:B------:R-:W-:Y:S01]  /*1ca0*/  IMAD R29, R4, R23, R29 ;  /* 0x00000017041d7224 */ /* 0x000fe200078e021d */
[----:B------:R-:W-:Y:S01]  /*1cb0*/  IADD3 R33, R2, 0x28, RZ ;  /* 0x0000002802217810 */ /* 0x000fe20007ffe0ff */
[----:B------:R-:W-:Y:S01]  /*1cc0*/  @!P1 IMAD.MOV R24, RZ, RZ, -R24 ;  /* 0x000000ffff189224 */ /* 0x000fe200078e0a18 */
[----:B------:R-:W-:Y:S01]  /*1cd0*/  ISETP.GT.U32.AND P1, PT, R4, R28, PT ;  /* 0x0000001c0400720c */ /* 0x000fe20003f24070 */
[----:B------:R-:W-:-:S02]  /*1ce0*/  IMAD.MOV.U32 R23, RZ, RZ, R25 ;  /* 0x000000ffff177224 */ /* 0x000fc400078e0019 */
[--C-:B------:R-:W-:Y:S02]  /*1cf0*/  @!P5 IMAD.IADD R27, R27, 0x1, -R4.reuse ;  /* 0x000000011b1bd824 */ /* 0x100fe400078e0a04 */
[--C-:B------:R-:W-:Y:S02]  /*1d00*/  @!P4 IMAD.IADD R26, R26, 0x1, -R4.reuse ;  /* 0x000000011a1ac824 */ /* 0x100fe400078e0a04 */
[----:B------:R-:W-:Y:S01]  /*1d10*/  @!P3 IMAD.MOV R21, RZ, RZ, -R21 ;  /* 0x000000ffff15b224 */ /* 0x000fe200078e0a15 */
[----:B------:R-:W-:Y:S01]  /*1d20*/  ISETP.GE.AND P3, PT, R32, RZ, PT ;  /* 0x000000ff2000720c */ /* 0x000fe20003f66270 */
[----:B------:R-:W-:Y:S01]  /*1d30*/  @!P2 IMAD.MOV R23, RZ, RZ, -R23 ;  /* 0x000000ffff17a224 */ /* 0x000fe200078e0a17 */
[----:B------:R-:W-:Y:S01]  /*1d40*/  ISETP.GT.U32.AND P2, PT, R4, R29, PT ;  /* 0x0000001d0400720c */ /* 0x000fe20003f44070 */
[----:B------:R-:W-:Y:S01]  /*1d50*/  IMAD R78, R78, UR40, RZ ;  /* 0x000000284e4e7c24 */ /* 0x000fe2000f8e02ff */
[----:B------:R-:W-:Y:S01]  /*1d60*/  IABS R32, R33 ;  /* 0x0000002100207213 */ /* 0x000fe20000000000 */
[----:B------:R-:W-:Y:S01]  /*1d70*/  @!P1 IMAD.IADD R28, R28, 0x1, -R4 ;  /* 0x000000011c1c9824 */ /* 0x000fe200078e0a04 */
[----:B------:R-:W-:Y:S01]  /*1d80*/  ISETP.GT.U32.AND P5, PT, R4, R27, PT ;  /* 0x0000001b0400720c */ /* 0x000fe20003fa4070 */
[----:B------:R-:W-:Y:S01]  /*1d90*/  IMAD R78, R146, UR40, RZ ;  /* 0x00000028924e7c24 */ /* 0x000fe2000f8e02ff */
[C---:B------:R-:W-:Y:S01]  /*1da0*/  ISETP.GT.U32.AND P4, PT, R4.reuse, R26, PT ;  /* 0x0000001a0400720c */ /* 0x040fe20003f84070 */
[----:B------:R-:W-:Y:S01]  /*1db0*/  IMAD.MOV.U32 R31, RZ, RZ, R32 ;  /* 0x000000ffff1f7224 */ /* 0x000fe200078e0020 */
[----:B------:R-:W-:Y:S01]  /*1dc0*/  IABS R32, R35 ;  /* 0x0000002300207213 */ /* 0x000fe20000000000 */
[----:B------:R-:W-:Y:S01]  /*1dd0*/  IMAD R78, R143, UR40, RZ ;  /* 0x000000288f4e7c24 */ /* 0x000fe2000f8e02ff */
[----:B------:R-:W-:Y:S01]  /*1de0*/  ISETP.GT.U32.AND P1, PT, R4, R28, PT ;  /* 0x0000001c0400720c */ /* 0x000fe20003f24070 */
[----:B------:R-:W-:-:S04]  /*1df0*/  IMAD.HI.U32 R25, R5, R31, RZ ;  /* 0x0000001f05197227 */ /* 0x000fc800078e00ff */
[----:B------:R-:W-:-:S04]  /*1e00*/  IMAD.HI.U32 R30, R5, R32, RZ ;  /* 0x00000020051e7227 */ /* 0x000fc800078e00ff */
[--C-:B------:R-:W-:Y:S02]  /*1e10*/  @!P2 IMAD.IADD R29, R29, 0x1, -R4.reuse ;  /* 0x000000011d1da824 */ /* 0x100fe400078e0a04 */
[----:B------:R-:W-:Y:S02]  /*1e20*/  IMAD.MOV R25, RZ, RZ, -R25 ;  /* 0x000000ffff197224 */ /* 0x000fe400078e0a19 */
[--C-:B------:R-:W-:Y:S01]  /*1e30*/  @!P5 IMAD.IADD R27, R27, 0x1, -R4.reuse ;  /* 0x000000011b1bd824 */ /* 0x100fe200078e0a04 */
[----:B------:R-:W-:Y:S01]  /*1e40*/  ISETP.GT.U32.AND P2, PT, R4, R29, PT ;  /* 0x0000001d0400720c */ /* 0x000fe20003f44070 */
[--C-:B------:R-:W-:Y:S01]  /*1e50*/  @!P4 IMAD.IADD R26, R26, 0x1, -R4.reuse ;  /* 0x000000011a1ac824 */ /* 0x100fe200078e0a04 */
[----:B------:R-:W-:Y:S01]  /*1e60*/  ISETP.GE.AND P4, PT, R33, RZ, PT ;  /* 0x000000ff2100720c */ /* 0x000fe20003f86270 */
[----:B------:R-:W-:Y:S01]  /*1e70*/  IMAD R31, R4, R25, R31 ;  /* 0x00000019041f7224 */ /* 0x000fe200078e021f */
[----:B------:R-:W-:Y:S01]  /*1e80*/  IADD3 R33, -R30, RZ, RZ ;  /* 0x000000ff1e217210 */ /* 0x000fe20007ffe1ff */
[----:B------:R-:W-:Y:S01]  /*1e90*/  IMAD.MOV.U32 R25, RZ, RZ, R27 ;  /* 0x000000ffff197224 */ /* 0x000fe200078e001b */
[----:B------:R-:W-:Y:S01]  /*1ea0*/  ISETP.GE.AND P5, PT, R34, RZ, PT ;  /* 0x000000ff2200720c */ /* 0x000fe20003fa6270 */
[----:B------:R-:W-:Y:S01]  /*1eb0*/  @!P1 IMAD.IADD R28, R28, 0x1, -R4 ;  /* 0x000000011c1c9824 */ /* 0x000fe200078e0a04 */
[----:B------:R-:W-:Y:S01]  /*1ec0*/  IABS R34, R36 ;  /* 0x0000002400227213 */ /* 0x000fe20000000000 */
[----:B------:R-:W-:-:S02]  /*1ed0*/  IMAD R30, R4, R33, R32 ;  /* 0x00000021041e7224 */ /* 0x000fc400078e0220 */
[----:B------:R-:W-:Y:S01]  /*1ee0*/  @!P3 IMAD.MOV R25, RZ, RZ, -R25 ;  /* 0x000000ffff19b224 */ /* 0x000fe200078e0a19 */
[C---:B------:R-:W-:Y:S01]  /*1ef0*/  ISETP.GT.U32.AND P3, PT, R4.reuse, R31, PT ;  /* 0x0000001f0400720c */ /* 0x040fe20003f64070 */
[----:B------:R-:W-:Y:S01]  /*1f00*/  IMAD.HI.U32 R27, R5, R34, RZ ;  /* 0x00000022051b7227 */ /* 0x000fe200078e00ff */
[----:B------:R-:W-:-:S03]  /*1f10*/  ISETP.GT.U32.AND P1, PT, R4, R30, PT ;  /* 0x0000001e0400720c */ /* 0x000fc60003f24070 */
[----:B------:R-:W-:Y:S02]  /*1f20*/  IMAD.MOV R27, RZ, RZ, -R27 ;  /* 0x000000ffff1b7224 */ /* 0x000fe400078e0a1b */
[----:B------:R-:W-:Y:S01]  /*1f30*/  @!P2 IMAD.IADD R29, R29, 0x1, -R4 ;  /* 0x000000011d1da824 */ /* 0x000fe200078e0a04 */
[----:B------:R-:W-:Y:S01]  /*1f40*/  ISETP.GE.AND P2, PT, R36, RZ, PT ;  /* 0x000000ff2400720c */ /* 0x000fe20003f46270 */
[----:B------:R-:W-:Y:S02]  /*1f50*/  IMAD R33, R4, R27, R34 ;  /* 0x0000001b04217224 */ /* 0x000fe400078e0222 */
[----:B------:R-:W-:Y:S02]  /*1f60*/  VIADD R32, R2, 0x25 ;  /* 0x0000002502207836 */ /* 0x000fe40000000000 */
[----:B------:R-:W-:Y:S02]  /*1f70*/  IMAD.MOV.U32 R27, RZ, RZ, R29 ;  /* 0x000000ffff1b7224 */ /* 0x000fe400078e001d */
[----:B------:R-:W-:-:S02]  /*1f80*/  @!P3 IMAD.IADD R31, R31, 0x1, -R4 ;  /* 0x000000011f1fb824 */ /* 0x000fc400078e0a04 */
[----:B------:R-:W-:Y:S01]  /*1f90*/  @!P0 IMAD.MOV R27, RZ, RZ, -R27 ;  /* 0x000000ffff1b8224 */ /* 0x000fe200078e0a1b */
[----:B------:R-:W-:Y:S01]  /*1fa0*/  ISETP.GE.AND P0, PT, R32, RZ, PT ;  /* 0x000000ff2000720c */ /* 0x000fe20003f06270 */
[----:B------:R-:W-:Y:S01]  /*1fb0*/  VIADD R29, R2, 0x24 ;  /* 0x00000024021d7836 */ /* 0x000fe20000000000 */
[----:B------:R-:W-:Y:S01]  /*1fc0*/  IABS R32, R32 ;  /* 0x0000002000207213 */ /* 0x000fe20000000000 */
[----:B------:R-:W-:Y:S01]  /*1fd0*/  @!P1 IMAD.IADD R30, R30, 0x1, -R4 ;  /* 0x000000011e1e9824 */ /* 0x000fe200078e0a04 */
[C---:B------:R-:W-:Y:S01]  /*1fe0*/  ISETP.GT.U32.AND P3, PT, R4.reuse, R31, PT ;  /* 0x0000001f0400720c */ /* 0x040fe20003f64070 */
[----:B------:R-:W-:Y:S01]  /*1ff0*/  @!P5 IMAD.MOV R28, RZ, RZ, -R28 ;  /* 0x000000ffff1cd224 */ /* 0x000fe200078e0a1c */
[----:B------:R-:W-:Y:S01]  /*2000*/  ISETP.GE.AND P5, PT, R29, RZ, PT ;  /* 0x000000ff1d00720c */ /* 0x000fe20003fa6270 */
[----:B------:R-:W-:Y:S01]  /*2010*/  @!P6 IMAD.MOV R26, RZ, RZ, -R26 ;  /* 0x000000ffff1ae224 */ /* 0x000fe200078e0a1a */
[----:B------:R-:W-:Y:S01]  /*2020*/  IABS R36, R29 ;  /* 0x0000001d00247213 */ /* 0x000fe20000000000 */
[----:B------:R-:W-:Y:S01]  /*2030*/  IMAD.HI.U32 R29, R5, R32, RZ ;  /* 0x00000020051d7227 */ /* 0x000fe200078e00ff */
[----:B------:R-:W-:-:S02]  /*2040*/  ISETP.GT.U32.AND P1, PT, R4, R30, PT ;  /* 0x0000001e0400720c */ /* 0x000fc40003f24070 */
[----:B------:R-:W-:Y:S01]  /*2050*/  ISETP.GE.AND P6, PT, R35, RZ, PT ;  /* 0x000000ff2300720c */ /* 0x000fe20003fc6270 */
[----:B------:R-:W-:Y:S02]  /*2060*/  IMAD.MOV R35, RZ, RZ, -R29 ;  /* 0x000000ffff237224 */ /* 0x000fe400078e0a1d */
[----:B------:R-:W-:-:S04]  /*2070*/  IMAD.HI.U32 R34, R5, R37, RZ ;  /* 0x0000002505227227 */ /* 0x000fc800078e00ff */
[C---:B------:R-:W-:Y:S02]  /*2080*/  IMAD R32, R4.reuse, R35, R32 ;  /* 0x0000002304207224 */ /* 0x040fe400078e0220 */
[--C-:B------:R-:W-:Y:S01]  /*2090*/  @!P3 IMAD.IADD R31, R31, 0x1, -R4.reuse ;  /* 0x000000011f1fb824 */ /* 0x100fe200078e0a04 */
[----:B------:R-:W-:Y:S01]  /*20a0*/  ISETP.GT.U32.AND P3, PT, R4, R33, PT ;  /* 0x000000210400720c */ /* 0x000fe20003f64070 */
[----:B------:R-:W-:Y:S01]  /*20b0*/  @!P1 IMAD.IADD R30, R30, 0x1, -R4 ;  /* 0x000000011e1e9824 */ /* 0x000fe200078e0a04 */
[----:B------:R-:W-:Y:S01]  /*20c0*/  ISETP.GT.U32.AND P1, PT, R4, R32, PT ;  /* 0x000000200400720c */ /* 0x000fe20003f24070 */
[----:B------:R-:W-:Y:S02]  /*20d0*/  IMAD.MOV.U32 R29, RZ, RZ, R31 ;  /* 0x000000ffff1d7224 */ /* 0x000fe400078e001f */
[----:B------:R-:W-:-:S04]  /*20e0*/  IMAD.HI.U32 R31, R5, R36, RZ ;  /* 0x00000024051f7227 */ /* 0x000fc800078e00ff */
[----:B------:R-:W-:Y:S01]  /*20f0*/  IMAD.MOV R34, RZ, RZ, -R34 ;  /* 0x000000ffff227224 */ /* 0x000fe200078e0a22 */
[----:B------:R-:W-:Y:S01]  /*2100*/  IADD3 R31, -R31, RZ, RZ ;  /* 0x000000ff1f1f7210 */ /* 0x000fe20007ffe1ff */
[----:B------:R-:W-:Y:S02]  /*2110*/  @!P6 IMAD.MOV R30, RZ, RZ, -R30 ;  /* 0x000000ffff1ee224 */ /* 0x000fe400078e0a1e */
[--C-:B------:R-:W-:Y:S02]  /*2120*/  @!P3 IMAD.IADD R33, R33, 0x1, -R4.reuse ;  /* 0x000000012121b824 */ /* 0x100fe400078e0a04 */
[----:B------:R-:W-:Y:S01]  /*2130*/  IMAD R34, R4, R34, R37 ;  /* 0x0000002204227224 */ /* 0x000fe200078e0225 */
[----:B------:R-:W-:Y:S01]  /*2140*/  IABS R37, R42 ;  /* 0x0000002a00257213 */ /* 0x000fe20000000000 */
[----:B------:R-:W-:Y:S01]  /*2150*/  @!P1 IMAD.IADD R32, R32, 0x1, -R4 ;  /* 0x0000000120209824 */ /* 0x000fe200078e0a04 */
[C---:B------:R-:W-:Y:S01]  /*2160*/  ISETP.GT.U32.AND P3, PT, R4.reuse, R33, PT ;  /* 0x000000210400720c */ /* 0x040fe20003f64070 */
[----:B------:R-:W-:-:S02]  /*2170*/  IMAD R35, R4, R31, R36 ;  /* 0x0000001f04237224 */ /* 0x000fc400078e0224 */
[----:B------:R-:W-:Y:S01]  /*2180*/  IMAD.HI.U32 R31, R5, R37, RZ ;  /* 0x00000025051f7227 */ /* 0x000fe200078e00ff */
[C---:B------:R-:W-:Y:S02]  /*2190*/  ISETP.GT.U32.AND P1, PT, R4.reuse, R32, PT ;  /* 0x000000200400720c */ /* 0x040fe40003f24070 */
[----:B------:R-:W-:Y:S01]  /*21a0*/  ISETP.GT.U32.AND P6, PT, R4, R35, PT ;  /* 0x000000230400720c */ /* 0x000fe20003fc4070 */
[----:B------:R-:W-:Y:S02]  /*21b0*/  IMAD.MOV R36, RZ, RZ, -R31 ;  /* 0x000000ffff247224 */ /* 0x000fe400078e0a1f */
[----:B------:R-:W-:Y:S01]  /*21c0*/  @!P4 IMAD.MOV R29, RZ, RZ, -R29 ;  /* 0x000000ffff1dc224 */ /* 0x000fe200078e0a1d */
[----:B------:R-:W-:Y:S01]  /*21d0*/  ISETP.GE.AND P4, PT, R38, RZ, PT ;  /* 0x000000ff2600720c */ /* 0x000fe20003f86270 */
[C---:B------:R-:W-:Y:S01]  /*21e0*/  IMAD R37, R4.reuse, R36, R37 ;  /* 0x0000002404257224 */ /* 0x040fe200078e0225 */
[----:B------:R-:W-:Y:S01]  /*21f0*/  IABS R38, R43 ;  /* 0x0000002b00267213 */ /* 0x000fe20000000000 */
[----:B------:R-:W-:Y:S01]  /*2200*/  @!P3 IMAD.IADD R33, R33, 0x1, -R4 ;  /* 0x000000012121b824 */ /* 0x000fe200078e0a04 */
[----:B------:R-:W-:Y:S01]  /*2210*/  ISETP.GT.U32.AND P3, PT, R4, R34, PT ;  /* 0x000000220400720c */ /* 0x000fe20003f64070 */
[----:B------:R-:W-:-:S02]  /*2220*/  IMAD R78, R139, UR40, RZ ;  /* 0x000000288b4e7c24 */ /* 0x000fc4000f8e02ff */
[----:B------:R-:W-:Y:S01]  /*2230*/  @!P1 IMAD.IADD R32, R32, 0x1, -R4 ;  /* 0x0000000120209824 */ /* 0x000fe200078e0a04 */
[----:B------:R-:W-:Y:S01]  /*2240*/  ISETP.GT.U32.AND P1, PT, R4, R37, PT ;  /* 0x000000250400720c */ /* 0x000fe20003f24070 */
[----:B------:R-:W-:-:S04]  /*2250*/  IMAD.HI.U32 R31, R5, R38, RZ ;  /* 0x00000026051f7227 */ /* 0x000fc800078e00ff */
[----:B------:R-:W-:Y:S02]  /*2260*/  @!P6 IMAD.IADD R35, R35, 0x1, -R4 ;  /* 0x000000012323e824 */ /* 0x000fe400078e0a04 */
[----:B------:R-:W-:Y:S02]  /*2270*/  IMAD.MOV R39, RZ, RZ, -R31 ;  /* 0x000000ffff277224 */ /* 0x000fe400078e0a1f */
[----:B------:R-:W-:Y:S01]  /*2280*/  @!P3 IADD3 R34, R34, -R4, RZ ;  /* 0x800000042222b210 */ /* 0x000fe20007ffe0ff */
[----:B------:R-:W-:Y:S01]  /*2290*/  IMAD.MOV.U32 R31, RZ, RZ, R33 ;  /* 0x000000ffff1f7224 */ /* 0x000fe200078e0021 */
[C---:B------:R-:W-:Y:S01]  /*22a0*/  ISETP.GT.U32.AND P6, PT, R4.reuse, R35, PT ;  /* 0x000000230400720c */ /* 0x040fe20003fc4070 */
[----:B------:R-:W-:Y:S01]  /*22b0*/  IMAD.HI.U32 R33, R5, R40, RZ ;  /* 0x0000002805217227 */ /* 0x000fe200078e00ff */
[----:B------:R-:W-:-:S03]  /*22c0*/  ISETP.GT.U32.AND P3, PT, R4, R34, PT ;  /* 0x000000220400720c */ /* 0x000fc60003f64070 */
[----:B------:R-:W-:Y:S02]  /*22d0*/  @!P1 IMAD.IADD R37, R37, 0x1, -R4 ;  /* 0x0000000125259824 */ /* 0x000fe400078e0a04 */
[C---:B------:R-:W-:Y:S02]  /*22e0*/  IMAD R36, R4.reuse, R39, R38 ;  /* 0x0000002704247224 */ /* 0x040fe400078e0226 */
[----:B------:R-:W-:Y:S01]  /*22f0*/  IMAD.MOV R39, RZ, RZ, -R33 ;  /* 0x000000ffff277224 */ /* 0x000fe200078e0a21 */
[----:B------:R-:W-:Y:S01]  /*2300*/  ISETP.GT.U32.AND P1, PT, R4, R37, PT ;  /* 0x000000250400720c */ /* 0x000fe20003f24070 */
[----:B------:R-:W-:-:S04]  /*2310*/  IMAD.HI.U32 R33, R5, R41, RZ ;  /* 0x0000002905217227 */ /* 0x000fc800078e00ff */
[----:B------:R-:W-:Y:S01]  /*2320*/  IMAD R38, R4, R39, R40 ;  /* 0x0000002704267224 */ /* 0x000fe200078e0228 */
[----:B------:R-:W-:Y:S01]  /*2330*/  IABS R40, R48 ;  /* 0x0000003000287213 */ /* 0x000fe20000000000 */
[----:B------:R-:W-:Y:S02]  /*2340*/  IMAD.MOV R39, RZ, RZ, -R33 ;  /* 0x000000ffff277224 */ /* 0x000fe400078e0a21 */
[----:B------:R-:W-:Y:S01]  /*2350*/  @!P2 IMAD.MOV R31, RZ, RZ, -R31 ;  /* 0x000000ffff1fa224 */ /* 0x000fe200078e0a1f */
[----:B------:R-:W-:Y:S01]  /*2360*/  ISETP.GE.AND P2, PT, R42, RZ, PT ;  /* 0x000000ff2a00720c */ /* 0x000fe20003f46270 */
[--C-:B------:R-:W-:Y:S01]  /*2370*/  @!P3 IMAD.IADD R34, R34, 0x1, -R4.reuse ;  /* 0x000000012222b824 */ /* 0x100fe200078e0a04 */
[C---:B------:R-:W-:Y:S01]  /*2380*/  ISETP.GT.U32.AND P3, PT, R4.reuse, R38, PT ;  /* 0x000000260400720c */ /* 0x040fe20003f64070 */
[C---:B------:R-:W-:Y:S02]  /*2390*/  IMAD R39, R4.reuse, R39, R41 ;  /* 0x0000002704277224 */ /* 0x040fe400078e0229 */
[--C-:B------:R-:W-:Y:S01]  /*23a0*/  @!P6 IMAD.IADD R35, R35, 0x1, -R4.reuse ;  /* 0x000000012323e824 */ /* 0x100fe200078e0a04 */
[----:B------:R-:W-:Y:S01]  /*23b0*/  ISETP.GT.U32.AND P6, PT, R4, R36, PT ;  /* 0x000000240400720c */ /* 0x000fe20003fc4070 */
[----:B------:R-:W-:Y:S01]  /*23c0*/  VIADD R42, R2, 0x1e ;  /* 0x0000001e022a7836 */ /* 0x000fe20000000000 */
[----:B------:R-:W-:Y:S01]  /*23d0*/  @!P4 IADD3 R34, -R34, RZ, RZ ;  /* 0x000000ff2222c210 */ /* 0x000fe20007ffe1ff */
[----:B------:R-:W-:Y:S01]  /*23e0*/  @!P1 IMAD.IADD R37, R37, 0x1, -R4 ;  /* 0x0000000125259824 */ /* 0x000fe200078e0a04 */
[----:B------:R-:W-:Y:S01]  /*23f0*/  ISETP.GT.U32.AND P1, PT, R4, R39, PT ;  /* 0x000000270400720c */ /* 0x000fe20003f24070 */
[----:B------:R-:W-:Y:S01]  /*2400*/  IMAD.MOV.U32 R33, RZ, RZ, R35 ;  /* 0x000000ffff217224 */ /* 0x000fe200078e0023 */
[----:B------:R-:W-:Y:S01]  /*2410*/  IABS R35, R42 ;  /* 0x0000002a00237213 */ /* 0x000fe20000000000 */
[----:B------:R-:W-:Y:S01]  /*2420*/  @!P0 IMAD.MOV R32, RZ, RZ, -R32 ;  /* 0x000000ffff208224 */ /* 0x000fe200078e0a20 */
[----:B------:R-:W-:Y:S01]  /*2430*/  ISETP.GE.AND P4, PT, R46, RZ, PT ;  /* 0x000000ff2e00720c */ /* 0x000fe20003f86270 */
[----:B------:R-:W-:Y:S01]  /*2440*/  @!P3 IMAD.IADD R38, R38, 0x1, -R4 ;  /* 0x000000012626b824 */ /* 0x000fe200078e0a04 */
[----:B------:R-:W-:Y:S01]  /*2450*/  ISETP.GE.AND P0, PT, R43, RZ, PT ;  /* 0x000000ff2b00720c */ /* 0x000fe20003f06270 */
[----:B------:R-:W-:-:S02]  /*2460*/  IMAD.MOV.U32 R41, RZ, RZ, R35 ;  /* 0x000000ffff297224 */ /* 0x000fc400078e0023 */
[----:B------:R-:W-:Y:S01]  /*2470*/  @!P6 IMAD.IADD R36, R36, 0x1, -R4 ;  /* 0x000000012424e824 */ /* 0x000fe200078e0a04 */
[----:B------:R-:W-:Y:S01]  /*2480*/  ISETP.GT.U32.AND P3, PT, R4, R38, PT ;  /* 0x000000260400720c */ /* 0x000fe20003f64070 */
[----:B------:R-:W-:-:S03]  /*2490*/  IMAD.HI.U32 R35, R5, R41, RZ ;  /* 0x0000002905237227 */ /* 0x000fc600078e00ff */
[----:B------:R-:W-:Y:S01]  /*24a0*/  ISETP.GT.U32.AND P6, PT, R4, R36, PT ;  /* 0x000000240400720c */ /* 0x000fe20003fc4070 */
[----:B------:R-:W-:Y:S02]  /*24b0*/  @!P1 IMAD.IADD R39, R39, 0x1, -R4 ;  /* 0x0000000127279824 */ /* 0x000fe400078e0a04 */
[----:B------:R-:W-:Y:S02]  /*24c0*/  IMAD.MOV R35, RZ, RZ, -R35 ;  /* 0x000000ffff237224 */ /* 0x000fe400078e0a23 */
[----:B------:R-:W-:Y:S01]  /*24d0*/  VIADD R46, R2, 0x1c ;  /* 0x0000001c022e7836 */ /* 0x000fe20000000000 */
[C---:B------:R-:W-:Y:S01]  /*24e0*/  ISETP.GT.U32.AND P1, PT, R4.reuse, R39, PT ;  /* 0x000000270400720c */ /* 0x040fe20003f24070 */
[----:B------:R-:W-:Y:S02]  /*24f0*/  IMAD R41, R4, R35, R41 ;  /* 0x0000002304297224 */ /* 0x000fe400078e0229 */
[----:B------:R-:W-:Y:S01]  /*2500*/  IMAD.HI.U32 R35, R5, R40, RZ ;  /* 0x0000002805237227 */ /* 0x000fe200078e00ff */
[----:B------:R-:W-:-:S03]  /*2510*/  IABS R43, R46 ;  /* 0x0000002e002b7213 */ /* 0x000fc60000000000 */
[----:B------:R-:W-:Y:S02]  /*2520*/  IMAD.MOV R35, RZ, RZ, -R35 ;  /* 0x000000ffff237224 */ /* 0x000fe400078e0a23 */
[----:B------:R-:W-:Y:S01]  /*2530*/  @!P3 IMAD.IADD R38, R38, 0x1, -R4 ;  /* 0x000000012626b824 */ /* 0x000fe200078e0a04 */
[C---:B------:R-:W-:Y:S01]  /*2540*/  ISETP.GT.U32.AND P3, PT, R4.reuse, R41, PT ;  /* 0x000000290400720c */ /* 0x040fe20003f64070 */
[----:B------:R-:W-:Y:S02]  /*2550*/  IMAD R40, R4, R35, R40 ;  /* 0x0000002304287224 */ /* 0x000fe400078e0228 */
[--C-:B------:R-:W-:Y:S02]  /*2560*/  @!P1 IMAD.IADD R39, R39, 0x1, -R4.reuse ;  /* 0x0000000127279824 */ /* 0x100fe400078e0a04 */
[----:B------:R-:W-:Y:S01]  /*2570*/  @!P6 IMAD.IADD R36, R36, 0x1, -R4 ;  /* 0x000000012424e824 */ /* 0x000fe200078e0a04 */
[----:B------:R-:W-:Y:S01]  /*2580*/  ISETP.GT.U32.AND P1, PT, R4, R40, PT ;  /* 0x000000280400720c */ /* 0x000fe20003f24070 */
[----:B------:R-:W-:Y:S01]  /*2590*/  IMAD.HI.U32 R35, R5, R43, RZ ;  /* 0x0000002b05237227 */ /* 0x000fe200078e00ff */
[----:B------:R-:W-:-:S03]  /*25a0*/  ISETP.GE.AND P6, PT, R42, RZ, PT ;  /* 0x000000ff2a00720c */ /* 0x000fc60003fc6270 */
[----:B------:R-:W-:-:S04]  /*25b0*/  IMAD.HI.U32 R42, R5, R47, RZ ;  /* 0x0000002f052a7227 */ /* 0x000fc800078e00ff */
[----:B------:R-:W-:Y:S01]  /*25c0*/  @!P3 IMAD.IADD R41, R41, 0x1, -R4 ;  /* 0x000000012929b824 */ /* 0x000fe200078e0a04 */
[----:B------:R-:W-:Y:S01]  /*25d0*/  ISETP.GE.AND P3, PT, R48, RZ, PT ;  /* 0x000000ff3000720c */ /* 0x000fe20003f66270 */
[----:B------:R-:W-:Y:S01]  /*25e0*/  @!P5 IMAD.MOV R33, RZ, RZ, -R33 ;  /* 0x000000ffff21d224 */ /* 0x000fe200078e0a21 */
[----:B------:R-:W-:Y:S01]  /*25f0*/  ISETP.GE.AND P5, PT, R44, RZ, PT ;  /* 0x000000ff2c00720c */ /* 0x000fe20003fa6270 */
[----:B------:R-:W-:Y:S01]  /*2600*/  IMAD.MOV R35, RZ, RZ, -R35 ;  /* 0x000000ffff237224 */ /* 0x000fe200078e0a23 */
[----:B------:R-:W-:Y:S01]  /*2610*/  @!P1 IADD3 R40, R40, -R4, RZ ;  /* 0x8000000428289210 */ /* 0x000fe20007ffe0ff */
[----:B------:R-:W-:Y:S01]  /*2620*/  IMAD.MOV R44, RZ, RZ, -R42 ;  /* 0x000000ffff2c7224 */ /* 0x000fe200078e0a2a */
[----:B------:R-:W-:Y:S01]  /*2630*/  ISETP.GT.U32.AND P1, PT, R4, R41, PT ;  /* 0x000000290400720c */ /* 0x000fe20003f24070 */
[----:B------:R-:W-:-:S04]  /*2640*/  IMAD.HI.U32 R42, R5, R49, RZ ;  /* 0x00000031052a7227 */ /* 0x000fc800078e00ff */
[C---:B------:R-:W-:Y:S02]  /*2650*/  IMAD R43, R4.reuse, R35, R43 ;  /* 0x00000023042b7224 */ /* 0x040fe400078e022b */
[----:B------:R-:W-:Y:S02]  /*2660*/  IMAD.MOV.U32 R35, RZ, RZ, R37 ;  /* 0x000000ffff237224 */ /* 0x000fe400078e0025 */
[----:B------:R-:W-:Y:S02]  /*2670*/  IMAD.MOV R42, RZ, RZ, -R42 ;  /* 0x000000ffff2a7224 */ /* 0x000fe400078e0a2a */
[C---:B------:R-:W-:Y:S02]  /*2680*/  IMAD R47, R4.reuse, R44, R47 ;  /* 0x0000002c042f7224 */ /* 0x040fe400078e022f */
[----:B------:R-:W-:Y:S02]  /*2690*/  IMAD.MOV.U32 R37, RZ, RZ, R39 ;  /* 0x000000ffff257224 */ /* 0x000fe400078e0027 */
[----:B------:R-:W-:-:S02]  /*26a0*/  IMAD R49, R4, R42, R49 ;  /* 0x0000002a04317224 */ /* 0x000fc400078e0231 */
[----:B------:R-:W-:Y:S01]  /*26b0*/  @!P4 IMAD.MOV R37, RZ, RZ, -R37 ;  /* 0x000000ffff25c224 */ /* 0x000fe200078e0a25 */
[C---:B------:R-:W-:Y:S01]  /*26c0*/  ISETP.GT.U32.AND P4, PT, R4.reuse, R47, PT ;  /* 0x0000002f0400720c */ /* 0x040fe20003f84070 */
[----:B------:R-:W-:Y:S01]  /*26d0*/  @!P1 IMAD.IADD R41, R41, 0x1, -R4 ;  /* 0x0000000129299824 */ /* 0x000fe200078e0a04 */
[----:B------:R-:W-:Y:S01]  /*26e0*/  ISETP.GT.U32.AND P1, PT, R4, R49, PT ;  /* 0x000000310400720c */ /* 0x000fe20003f24070 */
[----:B------:R-:W-:-:S04]  /*26f0*/  IMAD.HI.U32 R39, R5, R51, RZ ;  /* 0x0000003305277227 */ /* 0x000fc800078e00ff */
[----:B------:R-:W-:Y:S02]  /*2700*/  VIADD R42, R2, 0x18 ;  /* 0x00000018022a7836 */ /* 0x000fe40000000000 */
[----:B------:R-:W-:Y:S01]  /*2710*/  @!P2 IMAD.MOV R35, RZ, RZ, -R35 ;  /* 0x000000ffff23a224 */ /* 0x000fe200078e0a23 */
[----:B------:R-:W-:Y:S01]  /*2720*/  ISETP.GT.U32.AND P2, PT, R4, R40, PT ;  /* 0x000000280400720c */ /* 0x000fe20003f44070 */
[----:B------:R-:W-:Y:S01]  /*2730*/  IMAD.MOV R39, RZ, RZ, -R39 ;  /* 0x000000ffff277224 */ /* 0x000fe200078e0a27 */
[----:B------:R-:W-:Y:S01]  /*2740*/  IABS R53, R42 ;  /* 0x0000002a00357213 */ /* 0x000fe20000000000 */
[----:B------:R-:W-:Y:S01]  /*2750*/  @!P5 IMAD.MOV R38, RZ, RZ, -R38 ;  /* 0x000000ffff26d224 */ /* 0x000fe200078e0a26 */
[----:B------:R-:W-:Y:S01]  /*2760*/  ISETP.GE.AND P5, PT, R46, RZ, PT ;  /* 0x000000ff2e00720c */ /* 0x000fe20003fa6270 */
[----:B------:R-:W-:Y:S02]  /*2770*/  IMAD R51, R4, R39, R51 ;  /* 0x0000002704337224 */ /* 0x000fe400078e0233 */
[----:B------:R-:W-:-:S02]  /*2780*/  IMAD.MOV.U32 R39, RZ, RZ, R41 ;  /* 0x000000ffff277224 */ /* 0x000fc400078e0029 */
[----:B------:R-:W-:Y:S01]  /*2790*/  @!P0 IMAD.MOV R36, RZ, RZ, -R36 ;  /* 0x000000ffff248224 */ /* 0x000fe200078e0a24 */
[----:B------:R-:W-:Y:S01]  /*27a0*/  ISETP.GT.U32.AND P0, PT, R4, R43, PT ;  /* 0x0000002b0400720c */ /* 0x000fe20003f04070 */
[----:B------:R-:W-:Y:S01]  /*27b0*/  VIADD R46, R2, 0x17 ;  /* 0x00000017022e7836 */ /* 0x000fe20000000000 */
[----:B------:R-:W-:Y:S01]  /*27c0*/  @!P6 IADD3 R39, -R39, RZ, RZ ;  /* 0x000000ff2727e210 */ /* 0x000fe20007ffe1ff */
[--C-:B------:R-:W-:Y:S02]  /*27d0*/  @!P4 IMAD.IADD R47, R47, 0x1, -R4.reuse ;  /* 0x000000012f2fc824 */ /* 0x100fe400078e0a04 */
[----:B------:R-:W-:Y:S01]  /*27e0*/  IMAD.HI.U32 R41, R5, R53, RZ ;  /* 0x0000003505297227 */ /* 0x000fe200078e00ff */
[----:B------:R-:W-:Y:S02]  /*27f0*/  IABS R55, R46 ;  /* 0x0000002e00377213 */ /* 0x000fe40000000000 */
[----:B------:R-:W-:Y:S01]  /*2800*/  ISETP.GT.U32.AND P6, PT, R4, R47, PT ;  /* 0x0000002f0400720c */ /* 0x000fe20003fc4070 */
[----:B------:R-:W-:-:S02]  /*2810*/  @!P1 IMAD.IADD R49, R49, 0x1, -R4 ;  /* 0x0000000131319824 */ /* 0x000fc400078e0a04 */
[----:B------:R-:W-:Y:S02]  /*2820*/  IMAD.MOV R41, RZ, RZ, -R41 ;  /* 0x000000ffff297224 */ /* 0x000fe400078e0a29 */
[----:B------:R-:W-:Y:S01]  /*2830*/  @!P2 IMAD.IADD R40, R40, 0x1, -R4 ;  /* 0x000000012828a824 */ /* 0x000fe200078e0a04 */
[C---:B------:R-:W-:Y:S01]  /*2840*/  ISETP.GT.U32.AND P1, PT, R4.reuse, R49, PT ;  /* 0x000000310400720c */ /* 0x040fe20003f24070 */
[----:B------:R-:W-:Y:S01]  /*2850*/  IMAD R53, R4, R41, R53 ;  /* 0x0000002904357224 */ /* 0x000fe200078e0235 */
[----:B------:R-:W-:Y:S01]  /*2860*/  ISETP.GE.AND P2, PT, R50, RZ, PT ;  /* 0x000000ff3200720c */ /* 0x000fe20003f46270 */
[----:B------:R-:W-:-:S04]  /*2870*/  IMAD.HI.U32 R41, R5, R55, RZ ;  /* 0x0000003705297227 */ /* 0x000fc800078e00ff */
[--C-:B------:R-:W-:Y:S01]  /*2880*/  @!P0 IMAD.IADD R43, R43, 0x1, -R4.reuse ;  /* 0x000000012b2b8824 */ /* 0x100fe200078e0a04 */
[----:B------:R-:W-:Y:S01]  /*2890*/  ISETP.GE.AND P0, PT, R52, RZ, PT ;  /* 0x000000ff3400720c */ /* 0x000fe20003f06270 */
[----:B------:R-:W-:Y:S02]  /*28a0*/  IMAD.MOV R41, RZ, RZ, -R41 ;  /* 0x000000ffff297224 */ /* 0x000fe400078e0a29 */
[--C-:B------:R-:W-:Y:S01]  /*28b0*/  @!P6 IMAD.IADD R47, R47, 0x1, -R4.reuse ;  /* 0x000000012f2fe824 */ /* 0x100fe200078e0a04 */
[C---:B------:R-:W-:Y:S01]  /*28c0*/  ISETP.GT.U32.AND P4, PT, R4.reuse, R43, PT ;  /* 0x0000002b0400720c */ /* 0x040fe20003f84070 */
[----:B------:R-:W-:Y:S01]  /*28d0*/  IMAD R55, R4, R41, R55 ;  /* 0x0000002904377224 */ /* 0x000fe200078e0237 */
[----:B------:R-:W-:Y:S01]  /*28e0*/  ISETP.GE.AND P6, PT, R42, RZ, PT ;  /* 0x000000ff2a00720c */ /* 0x000fe20003fc6270 */
[----:B------:R-:W-:Y:S01]  /*28f0*/  @!P1 IMAD.IADD R49, R49, 0x1, -R4 ;  /* 0x0000000131319824 */ /* 0x000fe200078e0a04 */
[C---:B------:R-:W-:Y:S01]  /*2900*/  ISETP.GT.U32.AND P1, PT, R4.reuse, R53, PT ;  /* 0x000000350400720c */ /* 0x040fe20003f24070 */
[----:B------:R-:W-:Y:S01]  /*2910*/  @!P2 IMAD.MOV R47, RZ, RZ, -R47 ;  /* 0x000000ffff2fa224 */ /* 0x000fe200078e0a2f */
[----:B------:R-:W-:Y:S01]  /*2920*/  ISETP.GT.U32.AND P2, PT, R4, R55, PT ;  /* 0x000000370400720c */ /* 0x000fe20003f44070 */
[----:B------:R-:W-:-:S02]  /*2930*/  VIADD R48, R2, 0x16 ;  /* 0x0000001602307836 */ /* 0x000fc40000000000 */
[----:B------:R-:W-:Y:S01]  /*2940*/  @!P3 IMAD.MOV R40, RZ, RZ, -R40 ;  /* 0x000000ffff28b224 */ /* 0x000fe200078e0a28 */
[----:B------:R-:W-:Y:S01]  /*2950*/  ISETP.GT.U32.AND P3, PT, R4, R51, PT ;  /* 0x000000330400720c */ /* 0x000fe20003f64070 */
[C---:B------:R-:W-:Y:S01]  /*2960*/  VIADD R50, R2.reuse, 0x14 ;  /* 0x0000001402327836 */ /* 0x040fe20000000000 */
[----:B------:R-:W-:Y:S01]  /*2970*/  IABS R44, R48 ;  /* 0x00000030002c7213 */ /* 0x000fe20000000000 */
[--C-:B------:R-:W-:Y:S01]  /*2980*/  @!P4 IMAD.IADD R43, R43, 0x1, -R4.reuse ;  /* 0x000000012b2bc824 */ /* 0x100fe200078e0a04 */
[----:B------:R-:W-:Y:S01]  /*2990*/  @!P0 IADD3 R49, -R49, RZ, RZ ;  /* 0x000000ff31318210 */ /* 0x000fe20007ffe1ff */
[----:B------:R-:W-:Y:S01]  /*29a0*/  VIADD R52, R2, 0xe ;  /* 0x0000000e02347836 */ /* 0x000fe20000000000 */
[----:B------:R-:W-:Y:S01]  /*29b0*/  IABS R59, R50 ;  /* 0x00000032003b7213 */ /* 0x000fe20000000000 */
[----:B------:R-:W-:Y:S01]  /*29c0*/  IMAD.HI.U32 R42, R5, R44, RZ ;  /* 0x0000002c052a7227 */ /* 0x000fe200078e00ff */
[----:B------:R-:W-:Y:S02]  /*29d0*/  ISETP.GE.AND P4, PT, R54, RZ, PT ;  /* 0x000000ff3600720c */ /* 0x000fe40003f86270 */
[----:B------:R-:W-:Y:S01]  /*29e0*/  IABS R71, R52 ;  /* 0x0000003400477213 */ /* 0x000fe20000000000 */
[----:B------:R-:W-:-:S02]  /*29f0*/  @!P1 IMAD.IADD R53, R53, 0x1, -R4 ;  /* 0x0000000135359824 */ /* 0x000fc400078e0a04 */
[----:B------:R-:W-:Y:S02]  /*2a00*/  IMAD.MOV.U32 R41, RZ, RZ, R43 ;  /* 0x000000ffff297224 */ /* 0x000fe400078e002b */
[----:B------:R-:W-:Y:S01]  /*2a10*/  @!P2 IMAD.IADD R55, R55, 0x1, -R4 ;  /* 0x000000013737a824 */ /* 0x000fe200078e0a04 */
[C---:B------:R-:W-:Y:S01]  /*2a20*/  ISETP.GT.U32.AND P1, PT, R4.reuse, R53, PT ;  /* 0x000000350400720c */ /* 0x040fe20003f24070 */
[----:B------:R-:W-:Y:S02]  /*2a30*/  IMAD.MOV R43, RZ, RZ, -R42 ;  /* 0x000000ffff2b7224 */ /* 0x000fe400078e0a2a */
[----:B------:R-:W-:Y:S01]  /*2a40*/  @!P3 IMAD.IADD R51, R51, 0x1, -R4 ;  /* 0x000000013333b824 */ /* 0x000fe200078e0a04 */
[C---:B------:R-:W-:Y:S01]  /*2a50*/  ISETP.GT.U32.AND P2, PT, R4.reuse, R55, PT ;  /* 0x000000370400720c */ /* 0x040fe20003f44070 */
[----:B------:R-:W-:Y:S01]  /*2a60*/  IMAD R43, R4, R43, R44 ;  /* 0x0000002b042b7224 */ /* 0x000fe200078e022c */
[----:B------:R-:W-:Y:S01]  /*2a70*/  ISETP.GE.AND P3, PT, R46, RZ, PT ;  /* 0x000000ff2e00720c */ /* 0x000fe20003f66270 */
[----:B------:R-:W-:-:S03]  /*2a80*/  IMAD.HI.U32 R44, R5, R59, RZ ;  /* 0x0000003b052c7227 */ /* 0x000fc600078e00ff */
[----:B------:R-:W-:Y:S01]  /*2a90*/  ISETP.GT.U32.AND P0, PT, R4, R43, PT ;  /* 0x0000002b0400720c */ /* 0x000fe20003f04070 */
[----:B------:R-:W-:Y:S02]  /*2aa0*/  VIADD R46, R2, 0x15 ;  /* 0x00000015022e7836 */ /* 0x000fe40000000000 */
[----:B------:R-:W-:Y:S02]  /*2ab0*/  IMAD.MOV R44, RZ, RZ, -R44 ;  /* 0x000000ffff2c7224 */ /* 0x000fe400078e0a2c */
[--C-:B------:R-:W-:Y:S01]  /*2ac0*/  @!P1 IMAD.IADD R53, R53, 0x1, -R4.reuse ;  /* 0x0000000135359824 */ /* 0x100fe200078e0a04 */
[----:B------:R-:W-:Y:S01]  /*2ad0*/  IABS R57, R46 ;  /* 0x0000002e00397213 */ /* 0x000fe20000000000 */
[----:B------:R-:W-:Y:S01]  /*2ae0*/  IMAD R59, R4, R44, R59 ;  /* 0x0000002c043b7224 */ /* 0x000fe200078e023b */
[----:B------:R-:W-:Y:S01]  /*2af0*/  ISETP.GE.AND P1, PT, R46, RZ, PT ;  /* 0x000000ff2e00720c */ /* 0x000fe20003f26270 */
[----:B------:R-:W-:Y:S02]  /*2b00*/  @!P2 IMAD.IADD R55, R55, 0x1, -R4 ;  /* 0x000000013737a824 */ /* 0x000fe400078e0a04 */
[----:B------:R-:W-:Y:S01]  /*2b10*/  VIADD R46, R2, 0x13 ;  /* 0x00000013022e7836 */ /* 0x000fe20000000000 */
[----:B------:R-:W-:Y:S01]  /*2b20*/  ISETP.GT.U32.AND P2, PT, R4, R59, PT ;  /* 0x0000003b0400720c */ /* 0x000fe20003f44070 */
[----:B------:R-:W-:-:S03]  /*2b30*/  IMAD.HI.U32 R42, R5, R57, RZ ;  /* 0x00000039052a7227 */ /* 0x000fc600078e00ff */
[----:B------:R-:W-:Y:S01]  /*2b40*/  IABS R61, R46 ;  /* 0x0000002e003d7213 */ /* 0x000fe20000000000 */
[----:B------:R-:W-:Y:S01]  /*2b50*/  @!P5 IMAD.MOV R41, RZ, RZ, -R41 ;  /* 0x000000ffff29d224 */ /* 0x000fe200078e0a29 */
[----:B------:R-:W-:Y:S01]  /*2b60*/  ISETP.GT.U32.AND P5, PT, R4, R51, PT ;  /* 0x000000330400720c */ /* 0x000fe20003fa4070 */
[----:B------:R-:W-:Y:S02]  /*2b70*/  IMAD.MOV R42, RZ, RZ, -R42 ;  /* 0x000000ffff2a7224 */ /* 0x000fe400078e0a2a */
[----:B------:R-:W-:Y:S01]  /*2b80*/  @!P6 IMAD.MOV R53, RZ, RZ, -R53 ;  /* 0x000000ffff35e224 */ /* 0x000fe200078e0a35 */
[----:B------:R-:W-:Y:S01]  /*2b90*/  ISETP.GE.AND P6, PT, R50, RZ, PT ;  /* 0x000000ff3200720c */ /* 0x000fe20003fc6270 */
[----:B------:R-:W-:Y:S02]  /*2ba0*/  IMAD R57, R4, R42, R57 ;  /* 0x0000002a04397224 */ /* 0x000fe400078e0239 */
[----:B------:R-:W-:Y:S02]  /*2bb0*/  VIADD R50, R2, 0x11 ;  /* 0x0000001102327836 */ /* 0x000fe40000000000 */
[----:B------:R-:W-:-:S03]  /*2bc0*/  IMAD.HI.U32 R42, R5, R61, RZ ;  /* 0x0000003d052a7227 */ /* 0x000fc600078e00ff */
[----:B------:R-:W-:Y:S01]  /*2bd0*/  IABS R65, R50 ;  /* 0x0000003200417213 */ /* 0x000fe20000000000 */
[--C-:B------:R-:W-:Y:S02]  /*2be0*/  @!P0 IMAD.IADD R43, R43, 0x1, -R4.reuse ;  /* 0x000000012b2b8824 */ /* 0x100fe400078e0a04 */
[----:B------:R-:W-:Y:S02]  /*2bf0*/  @!P2 IMAD.IADD R59, R59, 0x1, -R4 ;  /* 0x000000013b3ba824 */ /* 0x000fe400078e0a04 */
[----:B------:R-:W-:Y:S01]  /*2c00*/  IMAD.MOV R42, RZ, RZ, -R42 ;  /* 0x000000ffff2a7224 */ /* 0x000fe200078e0a2a */
[C---:B------:R-:W-:Y:S01]  /*2c10*/  ISETP.GT.U32.AND P0, PT, R4.reuse, R43, PT ;  /* 0x0000002b0400720c */ /* 0x040fe20003f04070 */
[----:B------:R-:W-:Y:S01]  /*2c20*/  @!P5 IMAD.IADD R51, R51, 0x1, -R4 ;  /* 0x000000013333d824 */ /* 0x000fe200078e0a04 */
[C---:B------:R-:W-:Y:S01]  /*2c30*/  ISETP.GT.U32.AND P2, PT, R4.reuse, R59, PT ;  /* 0x0000003b0400720c */ /* 0x040fe20003f44070 */
[----:B------:R-:W-:Y:S01]  /*2c40*/  IMAD R61, R4, R42, R61 ;  /* 0x0000002a043d7224 */ /* 0x000fe200078e023d */
[----:B------:R-:W-:Y:S01]  /*2c50*/  ISETP.GE.AND P5, PT, R48, RZ, PT ;  /* 0x000000ff3000720c */ /* 0x000fe20003fa6270 */
[----:B------:R-:W-:-:S04]  /*2c60*/  IMAD.HI.U32 R42, R5, R65, RZ ;  /* 0x00000041052a7227 */ /* 0x000fc800078e00ff */
[----:B------:R-:W-:Y:S01]  /*2c70*/  @!P4 IMAD.MOV R51, RZ, RZ, -R51 ;  /* 0x000000ffff33c224 */ /* 0x000fe200078e0a33 */
[----:B------:R-:W-:Y:S01]  /*2c80*/  ISETP.GT.U32.AND P4, PT, R4, R57, PT ;  /* 0x000000390400720c */ /* 0x000fe20003f84070 */
[----:B------:R-:W-:Y:S02]  /*2c90*/  IMAD.MOV R42, RZ, RZ, -R42 ;  /* 0x000000ffff2a7224 */ /* 0x000fe400078e0a2a */
[----:B------:R-:W-:Y:S02]  /*2ca0*/  VIADD R48, R2, 0x12 ;  /* 0x0000001202307836 */ /* 0x000fe40000000000 */
[----:B------:R-:W-:Y:S02]  /*2cb0*/  IMAD R65, R4, R42, R65 ;  /* 0x0000002a04417224 */ /* 0x000fe400078e0241 */
[--C-:B------:R-:W-:Y:S01]  /*2cc0*/  @!P0 IMAD.IADD R43, R43, 0x1, -R4.reuse ;  /* 0x000000012b2b8824 */ /* 0x100fe200078e0a04 */
[----:B------:R-:W-:Y:S01]  /*2cd0*/  ISETP.GE.AND P0, PT, R46, RZ, PT ;  /* 0x000000ff2e00720c */ /* 0x000fe20003f06270 */
[--C-:B------:R-:W-:Y:S01]  /*2ce0*/  @!P2 IMAD.IADD R59, R59, 0x1, -R4.reuse ;  /* 0x000000013b3ba824 */ /* 0x100fe200078e0a04 */
[----:B------:R-:W-:Y:S01]  /*2cf0*/  ISETP.GT.U32.AND P2, PT, R4, R65, PT ;  /* 0x000000410400720c */ /* 0x000fe20003f44070 */
[----:B------:R-:W-:Y:S01]  /*2d00*/  @!P5 IMAD.MOV R43, RZ, RZ, -R43 ;  /* 0x000000ffff2bd224 */ /* 0x000fe200078e0a2b */
[C---:B------:R-:W-:Y:S01]  /*2d10*/  IADD3 R46, R2.reuse, 0x10, RZ ;  /* 0x00000010022e7810 */ /* 0x040fe20007ffe0ff */
[----:B------:R-:W-:Y:S01]  /*2d20*/  @!P4 IMAD.IADD R57, R57, 0x1, -R4 ;  /* 0x000000013939c824 */ /* 0x000fe200078e0a04 */
[----:B------:R-:W-:Y:S01]  /*2d30*/  IABS R63, R48 ;  /* 0x00000030003f7213 */ /* 0x000fe20000000000 */
[----:B------:R-:W-:Y:S01]  /*2d40*/  @!P3 IMAD.MOV R55, RZ, RZ, -R55 ;  /* 0x000000ffff37b224 */ /* 0x000fe200078e0a37 */
[----:B------:R-:W-:Y:S01]  /*2d50*/  IABS R67, R46 ;  /* 0x0000002e00437213 */ /* 0x000fe20000000000 */
[----:B------:R-:W-:Y:S01]  /*2d60*/  VIADD R54, R2, 0x9 ;  /* 0x0000000902367836 */ /* 0x000fe20000000000 */
[----:B------:R-:W-:Y:S01]  /*2d70*/  ISETP.GT.U32.AND P4, PT, R4, R57, PT ;  /* 0x000000390400720c */ /* 0x000fe20003f84070 */
[----:B------:R-:W-:Y:S01]  /*2d80*/  IMAD.HI.U32 R44, R5, R63, RZ ;  /* 0x0000003f052c7227 */ /* 0x000fe200078e00ff */
[----:B------:R-:W-:-:S02]  /*2d90*/  ISETP.GE.AND P5, PT, R48, RZ, PT ;  /* 0x000000ff3000720c */ /* 0x000fc40003fa6270 */
[----:B------:R-:W-:Y:S01]  /*2da0*/  ISETP.GT.U32.AND P3, PT, R4, R61, PT ;  /* 0x0000003d0400720c */ /* 0x000fe20003f64070 */
[----:B------:R-:W-:Y:S01]  /*2db0*/  VIADD R48, R2, 0xf ;  /* 0x0000000f02307836 */ /* 0x000fe20000000000 */
[----:B------:R-:W-:Y:S01]  /*2dc0*/  IABS R81, R54 ;  /* 0x0000003600517213 */ /* 0x000fe20000000000 */
[----:B------:R-:W-:Y:S01]  /*2dd0*/  IMAD.HI.U32 R42, R5, R67, RZ ;  /* 0x00000043052a7227 */ /* 0x000fe200078e00ff */
[----:B------:R-:W-:Y:S02]  /*2de0*/  @!P6 IADD3 R59, -R59, RZ, RZ ;  /* 0x000000ff3b3be210 */ /* 0x000fe40007ffe1ff */
[----:B------:R-:W-:Y:S01]  /*2df0*/  IABS R69, R48 ;  /* 0x0000003000457213 */ /* 0x000fe20000000000 */
[----:B------:R-:W-:Y:S01]  /*2e00*/  IMAD.MOV R44, RZ, RZ, -R44 ;  /* 0x000000ffff2c7224 */ /* 0x000fe200078e0a2c */
[----:B------:R-:W-:Y:S01]  /*2e10*/  ISETP.GE.AND P6, PT, R46, RZ, PT ;  /* 0x000000ff2e00720c */ /* 0x000fe20003fc6270 */
[----:B------:R-:W-:Y:S02]  /*2e20*/  @!P2 IMAD.IADD R65, R65, 0x1, -R4 ;  /* 0x000000014141a824 */ /* 0x000fe400078e0a04 */
[----:B------:R-:W-:-:S02]  /*2e30*/  IMAD.MOV R42, RZ, RZ, -R42 ;  /* 0x000000ffff2a7224 */ /* 0x000fc400078e0a2a */
[C---:B------:R-:W-:Y:S01]  /*2e40*/  IMAD R63, R4.reuse, R44, R63 ;  /* 0x0000002c043f7224 */ /* 0x040fe200078e023f */
[C---:B------:R-:W-:Y:S01]  /*2e50*/  ISETP.GT.U32.AND P2, PT, R4.reuse, R65, PT ;  /* 0x000000410400720c */ /* 0x040fe20003f44070 */
[----:B------:R-:W-:Y:S02]  /*2e60*/  IMAD R67, R4, R42, R67 ;  /* 0x0000002a04437224 */ /* 0x000fe400078e0243 */
[----:B------:R-:W-:-:S04]  /*2e70*/  IMAD.HI.U32 R42, R5, R69, RZ ;  /* 0x00000045052a7227 */ /* 0x000fc800078e00ff */
[----:B------:R-:W-:Y:S01]  /*2e80*/  @!P4 IMAD.IADD R57, R57, 0x1, -R4 ;  /* 0x000000013939c824 */ /* 0x000fe200078e0a04 */
[----:B------:R-:W-:Y:S01]  /*2e90*/  ISETP.GT.U32.AND P4, PT, R4, R63, PT ;  /* 0x0000003f0400720c */ /* 0x000fe20003f84070 */
[----:B------:R-:W-:Y:S02]  /*2ea0*/  IMAD.MOV R42, RZ, RZ, -R42 ;  /* 0x000000ffff2a7224 */ /* 0x000fe400078e0a2a */
[----:B------:R-:W-:-:S04]  /*2eb0*/  IMAD.HI.U32 R44, R5, R71, RZ ;  /* 0x00000047052c7227 */ /* 0x000fc800078e00ff */
[C---:B------:R-:W-:Y:S02]  /*2ec0*/  IMAD R69, R4.reuse, R42, R69 ;  /* 0x0000002a04457224 */ /* 0x040fe400078e0245 */
[----:B------:R-:W-:Y:S02]  /*2ed0*/  @!P2 IMAD.IADD R65, R65, 0x1, -R4 ;  /* 0x000000014141a824 */ /* 0x000fe400078e0a04 */
[----:B------:R-:W-:Y:S01]  /*2ee0*/  IMAD.MOV R44, RZ, RZ, -R44 ;  /* 0x000000ffff2c7224 */ /* 0x000fe200078e0a2c */
[----:B------:R-:W-:Y:S01]  /*2ef0*/  ISETP.GT.U32.AND P2, PT, R4, R69, PT ;  /* 0x000000450400720c */ /* 0x000fe20003f44070 */
[--C-:B------:R-:W-:Y:S01]  /*2f00*/  @!P4 IMAD.IADD R63, R63, 0x1, -R4.reuse ;  /* 0x000000013f3fc824 */ /* 0x100fe200078e0a04 */
[----:B------:R-:W-:Y:S01]  /*2f10*/  ISETP.GE.AND P4, PT, R50, RZ, PT ;  /* 0x000000ff3200720c */ /* 0x000fe20003f86270 */
[C---:B------:R-:W-:Y:S02]  /*2f20*/  IMAD R71, R4.reuse, R44, R71 ;  /* 0x0000002c04477224 */ /* 0x040fe400078e0247 */
[----:B------:R-:W-:Y:S01]  /*2f30*/  @!P1 IMAD.MOV R57, RZ, RZ, -R57 ;  /* 0x000000ffff399224 */ /* 0x000fe200078e0a39 */
[----:B------:R-:W-:Y:S01]  /*2f40*/  ISETP.GT.U32.AND P1, PT, R4, R63, PT ;  /* 0x0000003f0400720c */ /* 0x000fe20003f24070 */
[----:B------:R-:W-:-:S02]  /*2f50*/  @!P3 IMAD.IADD R61, R61, 0x1, -R4 ;  /* 0x000000013d3db824 */ /* 0x000fc400078e0a04 */
[C---:B------:R-:W-:Y:S02]  /*2f60*/  VIADD R42, R2.reuse, 0xd ;  /* 0x0000000d022a7836 */ /* 0x040fe40000000000 */
[----:B------:R-:W-:Y:S01]  /*2f70*/  VIADD R44, R2, 0xc ;  /* 0x0000000c022c7836 */ /* 0x000fe20000000000 */
[----:B------:R-:W-:Y:S01]  /*2f80*/  ISETP.GT.U32.AND P3, PT, R4, R61, PT ;  /* 0x0000003d0400720c */ /* 0x000fe20003f64070 */
[--C-:B------:R-:W-:Y:S01]  /*2f90*/  @!P2 IMAD.IADD R69, R69, 0x1, -R4.reuse ;  /* 0x000000014545a824 */ /* 0x100fe200078e0a04 */
[----:B------:R-:W-:Y:S01]  /*2fa0*/  IABS R73, R42 ;  /* 0x0000002a00497213 */ /* 0x000fe20000000000 */
[----:B------:R-:W-:Y:S01]  /*2fb0*/  @!P4 IMAD.MOV R65, RZ, RZ, -R65 ;  /* 0x000000ffff41c224 */ /* 0x000fe200078e0a41 */
[----:B------:R-:W-:Y:S01]  /*2fc0*/  IABS R75, R44 ;  /* 0x0000002c004b7213 */ /* 0x000fe20000000000 */
[----:B------:R-:W-:Y:S01]  /*2fd0*/  VIADD R46, R2, 0xb ;  /* 0x0000000b022e7836 */ /* 0x000fe20000000000 */
[----:B------:R-:W-:Y:S01]  /*2fe0*/  ISETP.GT.U32.AND P4, PT, R4, R69, PT ;  /* 0x000000450400720c */ /* 0x000fe20003f84070 */
[----:B------:R-:W-:Y:S01]  /*2ff0*/  @!P1 IMAD.IADD R63, R63, 0x1, -R4 ;  /* 0x000000013f3f9824 */ /* 0x000fe200078e0a04 */
[----:B------:R-:W-:Y:S01]  /*3000*/  ISETP.GE.AND P2, PT, R44, RZ, PT ;  /* 0x000000ff2c00720c */ /* 0x000fe20003f46270 */
[----:B------:R-:W-:Y:S01]  /*3010*/  IMAD.HI.U32 R44, R5, R75, RZ ;  /* 0x0000004b052c7227 */ /* 0x000fe200078e00ff */
[----:B------:R-:W-:-:S02]  /*3020*/  ISETP.GE.AND P1, PT, R52, RZ, PT ;  /* 0x000000ff3400720c */ /* 0x000fc40003f26270 */
[----:B------:R-:W-:Y:S01]  /*3030*/  IABS R77, R46 ;  /* 0x0000002e004d7213 */ /* 0x000fe20000000000 */
[----:B------:R-:W-:Y:S01]  /*3040*/  @!P5 IMAD.MOV R63, RZ, RZ, -R63 ;  /* 0x000000ffff3fd224 */ /* 0x000fe200078e0a3f */
[----:B------:R-:W-:Y:S01]  /*3050*/  ISETP.GE.AND P5, PT, R42, RZ, PT ;  /* 0x000000ff2a00720c */ /* 0x000fe20003fa6270 */
[----:B------:R-:W-:-:S04]  /*3060*/  IMAD.HI.U32 R42, R5, R73, RZ ;  /* 0x00000049052a7227 */ /* 0x000fc800078e00ff */
[--C-:B------:R-:W-:Y:S01]  /*3070*/  @!P4 IMAD.IADD R69, R69, 0x1, -R4.reuse ;  /* 0x000000014545c824 */ /* 0x100fe200078e0a04 */
[C---:B------:R-:W-:Y:S01]  /*3080*/  ISETP.GT.U32.AND P4, PT, R4.reuse, R71, PT ;  /* 0x000000470400720c */ /* 0x040fe20003f84070 */
[----:B------:R-:W-:Y:S01]  /*3090*/  @!P3 IMAD.IADD R61, R61, 0x1, -R4 ;  /* 0x000000013d3db824 */ /* 0x000fe200078e0a04 */
[----:B------:R-:W-:Y:S01]  /*30a0*/  ISETP.GT.U32.AND P3, PT, R4, R67, PT ;  /* 0x000000430400720c */ /* 0x000fe20003f64070 */
[----:B------:R-:W-:Y:S01]  /*30b0*/  IMAD.MOV R44, RZ, RZ, -R44 ;  /* 0x000000ffff2c7224 */ /* 0x000fe200078e0a2c */
[----:B------:R-:W-:Y:S01]  /*30c0*/  IADD3 R42, -R42, RZ, RZ ;  /* 0x000000ff2a2a7210 */ /* 0x000fe20007ffe1ff */
[----:B------:R-:W-:-:S04]  /*30d0*/  IMAD.HI.U32 R50, R5, R81, RZ ;  /* 0x0000005105327227 */ /* 0x000fc800078e00ff */
[C---:B------:R-:W-:Y:S02]  /*30e0*/  IMAD R73, R4.reuse, R42, R73 ;  /* 0x0000002a04497224 */ /* 0x040fe400078e0249 */
[----:B------:R-:W-:Y:S02]  /*30f0*/  IMAD R75, R4, R44, R75 ;  /* 0x0000002c044b7224 */ /* 0x000fe400078e024b */
[--C-:B------:R-:W-:Y:S02]  /*3100*/  @!P4 IMAD.IADD R71, R71, 0x1, -R4.reuse ;  /* 0x000000014747c824 */ /* 0x100fe400078e0a04 */
[----:B------:R-:W-:Y:S02]  /*3110*/  @!P3 IMAD.IADD R67, R67, 0x1, -R4 ;  /* 0x000000014343b824 */ /* 0x000fe400078e0a04 */
[----:B------:R-:W-:Y:S01]  /*3120*/  VIADD R52, R2, 0xa ;  /* 0x0000000a02347836 */ /* 0x000fe20000000000 */
[C---:B------:R-:W-:Y:S01]  /*3130*/  ISETP.GT.U32.AND P4, PT, R4.reuse, R71, PT ;  /* 0x000000470400720c */ /* 0x040fe20003f84070 */
[----:B------:R-:W-:Y:S01]  /*3140*/  IMAD.MOV R50, RZ, RZ, -R50 ;  /* 0x000000ffff327224 */ /* 0x000fe200078e0a32 */
[----:B------:R-:W-:Y:S01]  /*3150*/  ISETP.GT.U32.AND P3, PT, R4, R67, PT ;  /* 0x000000430400720c */ /* 0x000fe20003f64070 */
[----:B------:R-:W-:Y:S01]  /*3160*/  @!P0 IMAD.MOV R61, RZ, RZ, -R61 ;  /* 0x000000ffff3d8224 */ /* 0x000fe200078e0a3d */
[----:B------:R-:W-:Y:S01]  /*3170*/  ISETP.GE.AND P0, PT, R48, RZ, PT ;  /* 0x000000ff3000720c */ /* 0x000fe20003f06270 */
[----:B------:R-:W-:Y:S01]  /*3180*/  IMAD R81, R4, R50, R81 ;  /* 0x0000003204517224 */ /* 0x000fe200078e0251 */
[----:B------:R-:W-:Y:S01]  /*3190*/  IABS R79, R52 ;  /* 0x00000034004f7213 */ /* 0x000fe20000000000 */
[----:B------:R-:W-:-:S02]  /*31a0*/  VIADD R50, R2, 0x8 ;  /* 0x0000000802327836 */ /* 0x000fc40000000000 */
[----:B------:R-:W-:-:S03]  /*31b0*/  IMAD.HI.U32 R44, R5, R85, RZ ;  /* 0x00000055052c7227 */ /* 0x000fc600078e00ff */
[----:B------:R-:W-:Y:S01]  /*31c0*/  IABS R83, R50 ;  /* 0x0000003200537213 */ /* 0x000fe20000000000 */
[--C-:B------:R-:W-:Y:S01]  /*31d0*/  @!P4 IMAD.IADD R71, R71, 0x1, -R4.reuse ;  /* 0x000000014747c824 */ /* 0x100fe200078e0a04 */
[----:B------:R-:W-:Y:S01]  /*31e0*/  ISETP.GT.U32.AND P4, PT, R4, R73, PT ;  /* 0x000000490400720c */ /* 0x000fe20003f84070 */
[----:B------:R-:W-:Y:S01]  /*31f0*/  @!P3 IMAD.IADD R67, R67, 0x1, -R4 ;  /* 0x000000014343b824 */ /* 0x000fe200078e0a04 */
[----:B------:R-:W-:Y:S01]  /*3200*/  ISETP.GE.AND P3, PT, R46, RZ, PT ;  /* 0x000000ff2e00720c */ /* 0x000fe20003f66270 */
[----:B------:R-:W-:-:S04]  /*3210*/  IMAD.HI.U32 R46, R5, R77, RZ ;  /* 0x0000004d052e7227 */ /* 0x000fc800078e00ff */
[----:B------:R-:W-:Y:S02]  /*3220*/  IMAD.MOV R46, RZ, RZ, -R46 ;  /* 0x000000ffff2e7224 */ /* 0x000fe400078e0a2e */
[----:B------:R-:W-:-:S04]  /*3230*/  IMAD.HI.U32 R48, R5, R79, RZ ;  /* 0x0000004f05307227 */ /* 0x000fc800078e00ff */
[----:B------:R-:W-:Y:S01]  /*3240*/  @!P4 IADD3 R73, R73, -R4, RZ ;  /* 0x800000044949c210 */ /* 0x000fe20007ffe0ff */
[C---:B------:R-:W-:Y:S01]  /*3250*/  IMAD R77, R4.reuse, R46, R77 ;  /* 0x0000002e044d7224 */ /* 0x040fe200078e024d */
[----:B------:R-:W-:Y:S01]  /*3260*/  ISETP.GT.U32.AND P4, PT, R4, R75, PT ;  /* 0x0000004b0400720c */ /* 0x000fe20003f84070 */
[----:B------:R-:W-:Y:S02]  /*3270*/  IMAD.MOV R48, RZ, RZ, -R48 ;  /* 0x000000ffff307224 */ /* 0x000fe400078e0a30 */
[----:B------:R-:W-:-:S04]  /*3280*/  IMAD.HI.U32 R42, R5, R83, RZ ;  /* 0x00000053052a7227 */ /* 0x000fc800078e00ff */
[----:B------:R-:W-:Y:S01]  /*3290*/  @!P0 IMAD.MOV R69, RZ, RZ, -R69 ;  /* 0x000000ffff458224 */ /* 0x000fe200078e0a45 */
[C---:B------:R-:W-:Y:S01]  /*32a0*/  ISETP.GT.U32.AND P0, PT, R4.reuse, R77, PT ;  /* 0x0000004d0400720c */ /* 0x040fe20003f04070 */
[C---:B------:R-:W-:Y:S02]  /*32b0*/  IMAD R79, R4.reuse, R48, R79 ;  /* 0x00000030044f7224 */ /* 0x040fe400078e024f */
[----:B------:R-:W-:Y:S01]  /*32c0*/  @!P6 IMAD.MOV R67, RZ, RZ, -R67 ;  /* 0x000000ffff43e224 */ /* 0x000fe200078e0a43 */
[C---:B------:R-:W-:Y:S01]  /*32d0*/  ISETP.GT.U32.AND P6, PT, R4.reuse, R73, PT ;  /* 0x000000490400720c */ /* 0x040fe20003fc4070 */
[----:B------:R-:W-:Y:S02]  /*32e0*/  @!P4 IMAD.IADD R75, R75, 0x1, -R4 ;  /* 0x000000014b4bc824 */ /* 0x000fe400078e0a04 */
[----:B------:R-:W-:Y:S02]  /*32f0*/  IMAD.MOV R48, RZ, RZ, -R42 ;  /* 0x000000ffff307224 */ /* 0x000fe400078e0a2a */
[----:B------:R-:W-:Y:S01]  /*3300*/  IMAD.MOV R44, RZ, RZ, -R44 ;  /* 0x000000ffff2c7224 */ /* 0x000fe200078e0a2c */
[C---:B------:R-:W-:Y:S01]  /*3310*/  ISETP.GT.U32.AND P4, PT, R4.reuse, R75, PT ;  /* 0x0000004b0400720c */ /* 0x040fe20003f84070 */
[----:B------:R-:W-:-:S02]  /*3320*/  IMAD R83, R4, R48, R83 ;  /* 0x0000003004537224 */ /* 0x000fc400078e0253 */
[C---:B------:R-:W-:Y:S02]  /*3330*/  IMAD R85, R4.reuse, R44, R85 ;  /* 0x0000002c04557224 */ /* 0x040fe400078e0255 */
[----:B------:R-:W-:Y:S01]  /*3340*/  @!P1 IMAD.MOV R71, RZ, RZ, -R71 ;  /* 0x000000ffff479224 */ /* 0x000fe200078e0a47 */
[C---:B------:R-:W-:Y:S01]  /*3350*/  ISETP.GT.U32.AND P1, PT, R4.reuse, R79, PT ;  /* 0x0000004f0400720c */ /* 0x040fe20003f24070 */
[----:B------:R-:W-:Y:S01]  /*3360*/  @!P0 IMAD.IADD R77, R77, 0x1, -R4 ;  /* 0x000000014d4d8824 */ /* 0x000fe200078e0a04 */
[----:B------:R-:W-:Y:S01]  /*3370*/  ISETP.GT.U32.AND P0, PT, R4, R85, PT ;  /* 0x000000550400720c */ /* 0x000fe20003f04070 */
[----:B------:R-:W-:-:S04]  /*3380*/  IMAD.HI.U32 R46, R5, R87, RZ ;  /* 0x00000057052e7227 */ /* 0x000fc800078e00ff */
[--C-:B------:R-:W-:Y:S01]  /*3390*/  @!P4 IMAD.IADD R75, R75, 0x1, -R4.reuse ;  /* 0x000000014b4bc824 */ /* 0x100fe200078e0a04 */
[C---:B------:R-:W-:Y:S01]  /*33a0*/  ISETP.GT.U32.AND P4, PT, R4.reuse, R83, PT ;  /* 0x000000530400720c */ /* 0x040fe20003f84070 */
[----:B------:R-:W-:Y:S01]  /*33b0*/  @!P6 IMAD.IADD R73, R73, 0x1, -R4 ;  /* 0x000000014949e824 */ /* 0x000fe200078e0a04 */
[----:B------:R-:W-:Y:S01]  /*33c0*/  ISETP.GT.U32.AND P6, PT, R4, R81, PT ;  /* 0x000000510400720c */ /* 0x000fe20003fc4070 */
[----:B------:R-:W-:Y:S02]  /*33d0*/  IMAD.MOV R46, RZ, RZ, -R46 ;  /* 0x000000ffff2e7224 */ /* 0x000fe400078e0a2e */
[----:B------:R-:W-:Y:S02]  /*33e0*/  VIADD R48, R2, 0x2 ;  /* 0x0000000202307836 */ /* 0x000fe40000000000 */
[----:B------:R-:W-:-:S03]  /*33f0*/  IMAD.HI.U32 R44, R5, R91, RZ ;  /* 0x0000005b052c7227 */ /* 0x000fc600078e00ff */
[----:B------:R-:W-:Y:S01]  /*3400*/  IABS R95, R48 ;  /* 0x00000030005f7213 */ /* 0x000fe20000000000 */
[----:B------:R-:W-:Y:S02]  /*3410*/  IMAD R87, R4, R46, R87 ;  /* 0x0000002e04577224 */ /* 0x000fe400078e0257 */
[----:B------:R-:W-:Y:S02]  /*3420*/  VIADD R46, R2, 0x3 ;  /* 0x00000003022e7836 */ /* 0x000fe40000000000 */
[----:B------:R-:W-:Y:S01]  /*3430*/  @!P4 IMAD.IADD R83, R83, 0x1, -R4 ;  /* 0x000000015353c824 */ /* 0x000fe200078e0a04 */
[----:B------:R-:W-:Y:S01]  /*3440*/  @!P6 IADD3 R81, R81, -R4, RZ ;  /* 0x800000045151e210 */ /* 0x000fe20007ffe0ff */
[----:B------:R-:W-:Y:S01]  /*3450*/  IMAD.HI.U32 R42, R5, R89, RZ ;  /* 0x00000059052a7227 */ /* 0x000fe200078e00ff */
[----:B------:R-:W-:Y:S02]  /*3460*/  IABS R93, R46 ;  /* 0x0000002e005d7213 */ /* 0x000fe40000000000 */
[C---:B------:R-:W-:Y:S01]  /*3470*/  ISETP.GT.U32.AND P6, PT, R4.reuse, R77, PT ;  /* 0x0000004d0400720c */ /* 0x040fe20003fc4070 */
[----:B------:R-:W-:Y:S01]  /*3480*/  IMAD.MOV R44, RZ, RZ, -R44 ;  /* 0x000000ffff2c7224 */ /* 0x000fe200078e0a2c */
[C---:B------:R-:W-:Y:S01]  /*3490*/  ISETP.GT.U32.AND P4, PT, R4.reuse, R81, PT ;  /* 0x000000510400720c */ /* 0x040fe20003f84070 */
[--C-:B------:R-:W-:Y:S01]  /*34a0*/  @!P1 IMAD.IADD R79, R79, 0x1, -R4.reuse ;  /* 0x000000014f4f9824 */ /* 0x100fe200078e0a04 */
[C---:B------:R-:W-:Y:S01]  /*34b0*/  ISETP.GT.U32.AND P1, PT, R4.reuse, R87, PT ;  /* 0x000000570400720c */ /* 0x040fe20003f24070 */
[----:B------:R-:W-:Y:S01]  /*34c0*/  @!P0 IMAD.IADD R85, R85, 0x1, -R4 ;  /* 0x0000000155558824 */ /* 0x000fe200078e0a04 */
[----:B------:R-:W-:Y:S01]  /*34d0*/  ISETP.GT.U32.AND P0, PT, R4, R83, PT ;  /* 0x000000530400720c */ /* 0x000fe20003f04070 */
[----:B------:R-:W-:-:S02]  /*34e0*/  IMAD.MOV R42, RZ, RZ, -R42 ;  /* 0x000000ffff2a7224 */ /* 0x000fc400078e0a2a */
[----:B------:R-:W-:Y:S02]  /*34f0*/  IMAD R91, R4, R44, R91 ;  /* 0x0000002c045b7224 */ /* 0x000fe400078e025b */
[----:B------:R-:W-:-:S04]  /*3500*/  IMAD.HI.U32 R44, R5, R95, RZ ;  /* 0x0000005f052c7227 */ /* 0x000fc800078e00ff */
[----:B------:R-:W-:Y:S02]  /*3510*/  IMAD R89, R4, R42, R89 ;  /* 0x0000002a04597224 */ /* 0x000fe400078e0259 */
[----:B------:R-:W-:-:S04]  /*3520*/  IMAD.HI.U32 R42, R5, R93, RZ ;  /* 0x0000005d052a7227 */ /* 0x000fc800078e00ff */
[----:B------:R-:W-:Y:S02]  /*3530*/  IMAD.MOV R44, RZ, RZ, -R44 ;  /* 0x000000ffff2c7224 */ /* 0x000fe400078e0a2c */
[----:B------:R-:W-:Y:S02]  /*3540*/  IMAD.MOV R42, RZ, RZ, -R42 ;  /* 0x000000ffff2a7224 */ /* 0x000fe400078e0a2a */
[C---:B------:R-:W-:Y:S02]  /*3550*/  IMAD R95, R4.reuse, R44, R95 ;  /* 0x0000002c045f7224 */ /* 0x040fe400078e025f */
[C---:B------:R-:W-:Y:S02]  /*3560*/  IMAD R93, R4.reuse, R42, R93 ;  /* 0x0000002a045d7224 */ /* 0x040fe400078e025d */
[----:B------:R-:W-:Y:S01]  /*3570*/  @!P5 IMAD.MOV R73, RZ, RZ, -R73 ;  /* 0x000000ffff49d224 */ /* 0x000fe200078e0a49 */
[C---:B------:R-:W-:Y:S01]  /*3580*/  ISETP.GT.U32.AND P5, PT, R4.reuse, R79, PT ;  /* 0x0000004f0400720c */ /* 0x040fe20003fa4070 */
[--C-:B------:R-:W-:Y:S01]  /*3590*/  @!P1 IMAD.IADD R87, R87, 0x1, -R4.reuse ;  /* 0x0000000157579824 */ /* 0x100fe200078e0a04 */
[C---:B------:R-:W-:Y:S01]  /*35a0*/  ISETP.GT.U32.AND P1, PT, R4.reuse, R85, PT ;  /* 0x000000550400720c */ /* 0x040fe20003f24070 */
[----:B------:R-:W-:Y:S01]  /*35b0*/  @!P0 IMAD.IADD R83, R83, 0x1, -R4 ;  /* 0x0000000153538824 */ /* 0x000fe200078e0a04 */
[----:B------:R-:W-:Y:S01]  /*35c0*/  ISETP.GT.U32.AND P0, PT, R4, R95, PT ;  /* 0x0000005f0400720c */ /* 0x000fe20003f04070 */
[----:B------:R-:W-:-:S04]  /*35d0*/  IMAD.HI.U32 R42, R5, R97, RZ ;  /* 0x00000061052a7227 */ /* 0x000fc800078e00ff */
[----:B------:R-:W-:-:S04]  /*35e0*/  IMAD.HI.U32 R5, R5, R99, RZ ;  /* 0x0000006305057227 */ /* 0x000fc800078e00ff */
[----:B------:R-:W-:Y:S01]  /*35f0*/  @!P2 IMAD.MOV R75, RZ, RZ, -R75 ;  /* 0x000000ffff4ba224 */ /* 0x000fe200078e0a4b */
[C---:B------:R-:W-:Y:S01]  /*3600*/  ISETP.GT.U32.AND P2, PT, R4.reuse, R87, PT ;  /* 0x000000570400720c */ /* 0x040fe20003f44070 */
[--C-:B------:R-:W-:Y:S01]  /*3610*/  @!P6 IMAD.IADD R77, R77, 0x1, -R4.reuse ;  /* 0x000000014d4de824 */ /* 0x100fe200078e0a04 */
[C---:B------:R-:W-:Y:S01]  /*3620*/  ISETP.GT.U32.AND P6, PT, R4.reuse, R89, PT ;  /* 0x000000590400720c */ /* 0x040fe20003fc4070 */
[----:B------:R-:W-:Y:S01]  /*3630*/  @!P4 IMAD.IADD R81, R81, 0x1, -R4 ;  /* 0x000000015151c824 */ /* 0x000fe200078e0a04 */
[C---:B------:R-:W-:Y:S01]  /*3640*/  ISETP.GT.U32.AND P4, PT, R4.reuse, R93, PT ;  /* 0x0000005d0400720c */ /* 0x040fe20003f84070 */
[----:B------:R-:W-:Y:S01]  /*3650*/  IMAD.MOV R42, RZ, RZ, -R42 ;  /* 0x000000ffff2a7224 */ /* 0x000fe200078e0a2a */
[----:B------:R-:W-:Y:S01]  /*3660*/  @!P0 IADD3 R95, R95, -R4, RZ ;  /* 0x800000045f5f8210 */ /* 0x000fe20007ffe0ff */
[----:B------:R-:W-:Y:S02]  /*3670*/  IMAD.MOV R5, RZ, RZ, -R5 ;  /* 0x000000ffff057224 */ /* 0x000fe400078e0a05 */
[----:B------:R-:W-:-:S02]  /*3680*/  IMAD R97, R4, R42, R97 ;  /* 0x0000002a04617224 */ /* 0x000fc400078e0261 */
[C---:B------:R-:W-:Y:S01]  /*3690*/  IMAD R99, R4.reuse, R5, R99 ;  /* 0x0000000504637224 */ /* 0x040fe200078e0263 */
[----:B------:R-:W-:Y:S01]  /*36a0*/  SHF.R.S32.HI R5, RZ, 0x1f, R246 ;  /* 0x0000001fff057819 */ /* 0x000fe200000114f6 */
[--C-:B------:R-:W-:Y:S01]  /*36b0*/  @!P5 IMAD.IADD R79, R79, 0x1, -R4.reuse ;  /* 0x000000014f4fd824 */ /* 0x100fe200078e0a04 */
[C---:B------:R-:W-:Y:S01]  /*36c0*/  ISETP.GT.U32.AND P5, PT, R4.reuse, R91, PT ;  /* 0x0000005b0400720c */ /* 0x040fe20003fa4070 */
[--C-:B------:R-:W-:Y:S01]  /*36d0*/  @!P1 IMAD.IADD R85, R85, 0x1, -R4.reuse ;  /* 0x0000000155559824 */ /* 0x100fe200078e0a04 */
[C---:B------:R-:W-:Y:S01]  /*36e0*/  ISETP.GT.U32.AND P1, PT, R4.reuse, R97, PT ;  /* 0x000000610400720c */ /* 0x040fe20003f24070 */
[--C-:B------:R-:W-:Y:S01]  /*36f0*/  @!P2 IMAD.IADD R87, R87, 0x1, -R4.reuse ;  /* 0x000000015757a824 */ /* 0x100fe200078e0a04 */
[----:B------:R-:W-:Y:S01]  /*3700*/  ISETP.GT.U32.AND P0, PT, R4, R99, PT ;  /* 0x000000630400720c */ /* 0x000fe20003f04070 */
[--C-:B------:R-:W-:Y:S01]  /*3710*/  @!P6 IMAD.IADD R89, R89, 0x1, -R4.reuse ;  /* 0x000000015959e824 */ /* 0x100fe200078e0a04 */
[----:B------:R-:W-:Y:S01]  /*3720*/  ISETP.GE.AND P2, PT, R52, RZ, PT ;  /* 0x000000ff3400720c */ /* 0x000fe20003f46270 */
[--C-:B------:R-:W-:Y:S01]  /*3730*/  @!P4 IMAD.IADD R93, R93, 0x1, -R4.reuse ;  /* 0x000000015d5dc824 */ /* 0x100fe200078e0a04 */
[----:B------:R-:W-:Y:S01]  /*3740*/  ISETP.GE.AND P6, PT, R54, RZ, PT ;  /* 0x000000ff3600720c */ /* 0x000fe20003fc6270 */
[----:B------:R-:W-:Y:S01]  /*3750*/  @!P3 IMAD.MOV R77, RZ, RZ, -R77 ;  /* 0x000000ffff4db224 */ /* 0x000fe200078e0a4d */
[----:B------:R-:W-:Y:S01]  /*3760*/  ISETP.GE.AND P4, PT, R56, RZ, PT ;  /* 0x000000ff3800720c */ /* 0x000fe20003f86270 */
[----:B------:R-:W-:Y:S01]  /*3770*/  IMAD R78, R133, UR40, RZ ;  /* 0x00000028854e7c24 */ /* 0x000fe2000f8e02ff */
[----:B------:R-:W-:Y:S01]  /*3780*/  ISETP.GT.U32.AND P3, PT, R4, R93, PT ;  /* 0x0000005d0400720c */ /* 0x000fe20003f64070 */
[--C-:B------:R-:W-:Y:S01]  /*3790*/  @!P5 IMAD.IADD R91, R91, 0x1, -R4.reuse ;  /* 0x000000015b5bd824 */ /* 0x100fe200078e0a04 */
[----:B------:R-:W-:Y:S01]  /*37a0*/  ISETP.GE.AND P5, PT, R50, RZ, PT ;  /* 0x000000ff3200720c */ /* 0x000fe20003fa6270 */
[--C-:B------:R-:W-:Y:S01]  /*37b0*/  @!P1 IMAD.IADD R97, R97, 0x1, -R4.reuse ;  /* 0x0000000161619824 */ /* 0x100fe200078e0a04 */
[C---:B------:R-:W-:Y:S01]  /*37c0*/  ISETP.GT.U32.AND P1, PT, R4.reuse, R89, PT ;  /* 0x000000590400720c */ /* 0x040fe20003f24070 */
[--C-:B------:R-:W-:Y:S01]  /*37d0*/  @!P0 IMAD.IADD R99, R99, 0x1, -R4.reuse ;  /* 0x0000000163638824 */ /* 0x100fe200078e0a04 */
[----:B------:R-:W-:Y:S01]  /*37e0*/  LEA.HI R246, R5, R246, RZ, 0x7 ;  /* 0x000000f605f67211 */ /* 0x000fe200078f38ff */
[----:B------:R-:W-:Y:S01]  /*37f0*/  @!P2 IMAD.MOV R79, RZ, RZ, -R79 ;  /* 0x000000ffff4fa224 */ /* 0x000fe200078e0a4f */
[C---:B------:R-:W-:Y:S01]  /*3800*/  ISETP.GT.U32.AND P2, PT, R4.reuse, R91, PT ;  /* 0x0000005b0400720c */ /* 0x040fe20003f44070 */
[----:B------:R-:W-:Y:S01]  /*3810*/  @!P6 IMAD.MOV R81, RZ, RZ, -R81 ;  /* 0x000000ffff51e224 */ /* 0x000fe200078e0a51 */
[C---:B------:R-:W-:Y:S01]  /*3820*/  ISETP.GT.U32.AND P6, PT, R4.reuse, R95, PT ;  /* 0x0000005f0400720c */ /* 0x040fe20003fc4070 */
[----:B------:R-:W-:Y:S01]  /*3830*/  @!P4 IMAD.MOV R85, RZ, RZ, -R85 ;  /* 0x000000ffff55c224 */ /* 0x000fe200078e0a55 */
[C---:B------:R-:W-:Y:S01]  /*3840*/  ISETP.GT.U32.AND P0, PT, R4.reuse, R97, PT ;  /* 0x000000610400720c */ /* 0x040fe20003f04070 */
[--C-:B------:R-:W-:Y:S01]  /*3850*/  @!P3 IMAD.IADD R93, R93, 0x1, -R4.reuse ;  /* 0x000000015d5db824 */ /* 0x100fe200078e0a04 */
[----:B------:R-:W-:Y:S01]  /*3860*/  ISETP.GT.U32.AND P4, PT, R4, R99, PT ;  /* 0x000000630400720c */ /* 0x000fe20003f84070 */
[----:B------:R-:W-:Y:S01]  /*3870*/  @!P5 IMAD.MOV R83, RZ, RZ, -R83 ;  /* 0x000000ffff53d224 */ /* 0x000fe200078e0a53 */
[----:B------:R-:W-:Y:S01]  /*3880*/  ISETP.GE.AND P5, PT, R58, RZ, PT ;  /* 0x000000ff3a00720c */ /* 0x000fe20003fa6270 */
[--C-:B------:R-:W-:Y:S01]  /*3890*/  @!P1 IMAD.IADD R89, R89, 0x1, -R4.reuse ;  /* 0x0000000159599824 */ /* 0x100fe200078e0a04 */
[----:B------:R-:W-:Y:S01]  /*38a0*/  ISETP.GE.AND P1, PT, R60, RZ, PT ;  /* 0x000000ff3c00720c */ /* 0x000fe20003f26270 */
[----:B------:R-:W-:Y:S01]  /*38b0*/  IMAD R78, R128, UR40, RZ ;  /* 0x00000028804e7c24 */ /* 0x000fe2000f8e02ff */
[----:B------:R-:W-:Y:S01]  /*38c0*/  ISETP.GE.AND P3, PT, R46, RZ, PT ;  /* 0x000000ff2e00720c */ /* 0x000fe20003f66270 */
[--C-:B------:R-:W-:Y:S01]  /*38d0*/  @!P2 IMAD.IADD R91, R91, 0x1, -R4.reuse ;  /* 0x000000015b5ba824 */ /* 0x100fe200078e0a04 */
[----:B------:R-:W-:Y:S01]  /*38e0*/  ISETP.GE.AND P2, PT, R62, RZ, PT ;  /* 0x000000ff3e00720c */ /* 0x000fe20003f46270 */
[--C-:B------:R-:W-:Y:S01]  /*38f0*/  @!P6 IMAD.IADD R95, R95, 0x1, -R4.reuse ;  /* 0x000000015f5fe824 */ /* 0x100fe200078e0a04 */
[----:B------:R-:W-:Y:S01]  /*3900*/  ISETP.GE.AND P6, PT, R48, RZ, PT ;  /* 0x000000ff3000720c */ /* 0x000fe20003fc6270 */
[--C-:B------:R-:W-:Y:S01]  /*3910*/  @!P0 IMAD.IADD R97, R97, 0x1, -R4.reuse ;  /* 0x0000000161618824 */ /* 0x100fe200078e0a04 */
[----:B------:R-:W-:Y:S01]  /*3920*/  ISETP.GE.AND P0, PT, R64, RZ, PT ;  /* 0x000000ff4000720c */ /* 0x000fe20003f06270 */
[----:B------:R-:W-:Y:S01]  /*3930*/  @!P4 IMAD.IADD R99, R99, 0x1, -R4 ;  /* 0x000000016363c824 */ /* 0x000fe200078e0a04 */
[----:B------:R-:W-:Y:S01]  /*3940*/  ISETP.NE.AND P4, PT, R45, RZ, PT ;  /* 0x000000ff2d00720c */ /* 0x000fe20003f85270 */
[----:B------:R-:W-:Y:S01]  /*3950*/  @!P5 IMAD.MOV R87, RZ, RZ, -R87 ;  /* 0x000000ffff57d224 */ /* 0x000fe200078e0a57 */
[----:B------:R-:W-:Y:S01]  /*3960*/  LOP3.LUT R4, RZ, R45, RZ, 0x33, !PT ;  /* 0x0000002dff047212 */ /* 0x000fe200078e33ff */
[----:B------:R-:W-:Y:S01]  /*3970*/  @!P1 IMAD.MOV R89, RZ, RZ, -R89 ;  /* 0x000000ffff599224 */ /* 0x000fe200078e0a59 */
[----:B------:R-:W-:Y:S01]  /*3980*/  ISETP.GE.AND P5, PT, R2, RZ, PT ;  /* 0x000000ff0200720c */ /* 0x000fe20003fa6270 */
[----:B------:R-:W-:Y:S01]  /*3990*/  @!P3 IMAD.MOV R93, RZ, RZ, -R93 ;  /* 0x000000ffff5db224 */ /* 0x000fe200078e0a5d */
[----:B------:R-:W-:Y:S01]  /*39a0*/  SEL R5, R4, R24, !P4 ;  /* 0x0000001804057207 */ /* 0x000fe20006000000 */
[----:B------:R-:W-:Y:S01]  /*39b0*/  IMAD R78, R126, UR40, RZ ;  /* 0x000000287e4e7c24 */ /* 0x000fe2000f8e02ff */
[C---:B------:R-:W-:Y:S01]  /*39c0*/  SEL R42, R4.reuse, R25, !P4 ;  /* 0x00000019042a7207 */ /* 0x040fe20006000000 */
[----:B------:R-:W-:Y:S01]  /*39d0*/  @!P6 IMAD.MOV R95, RZ, RZ, -R95 ;  /* 0x000000ffff5fe224 */ /* 0x000fe200078e0a5f */
[----:B------:R-:W0:Y:S01]  /*39e0*/  LDC.64 R24, c[0x0][0x218] ;  /* 0x00008600ff187b82 */ /* 0x000e220000000a00 */
[C---:B------:R-:W-:Y:S01]  /*39f0*/  SEL R9, R4.reuse, R9, !P4 ;  /* 0x0000000904097207 */ /* 0x040fe20006000000 */
[----:B------:R-:W-:Y:S01]  /*3a00*/  @!P0 IMAD.MOV R97, RZ, RZ, -R97 ;  /* 0x000000ffff618224 */ /* 0x000fe200078e0a61 */
[C---:B------:R-:W-:Y:S01]  /*3a10*/  SEL R10, R4.reuse, R10, !P4 ;  /* 0x0000000a040a7207 */ /* 0x040fe20006000000 */
[----:B------:R-:W-:Y:S01]  /*3a20*/  IMAD R5, R5, UR5, RZ ;  /* 0x0000000505057c24 */ /* 0x000fe2000f8e02ff */
[C---:B------:R-:W-:Y:S01]  /*3a30*/  SEL R15, R4.reuse, R15, !P4 ;  /* 0x0000000f040f7207 */ /* 0x040fe20006000000 */
[----:B------:R-:W-:Y:S01]  /*3a40*/  IMAD R9, R9, UR5, RZ ;  /* 0x0000000509097c24 */ /* 0x000fe2000f8e02ff */
[C---:B------:R-:W-:Y:S01]  /*3a50*/  SEL R61, R4.reuse, R61, !P4 ;  /* 0x0000003d043d7207 */ /* 0x040fe20006000000 */
[----:B------:R-:W-:Y:S01]  /*3a60*/  @!P5 IMAD.MOV R99, RZ, RZ, -R99 ;  /* 0x000000ffff63d224 */ /* 0x000fe200078e0a63 */
[----:B------:R-:W-:Y:S01]  /*3a70*/  SEL R16, R4, R16, !P4 ;  /* 0x0000001004107207 */ /* 0x000fe20006000000 */
[----:B------:R-:W-:Y:S01]  /*3a80*/  IMAD R10, R10, UR5, RZ ;  /* 0x000000050a0a7c24 */ /* 0x000fe2000f8e02ff */
[C---:B------:R-:W-:Y:S01]  /*3a90*/  SEL R21, R4.reuse, R21, !P4 ;  /* 0x0000001504157207 */ /* 0x040fe20006000000 */
[----:B------:R-:W-:Y:S01]  /*3aa0*/  IMAD R15, R15, UR5, RZ ;  /* 0x000000050f0f7c24 */ /* 0x000fe2000f8e02ff */
[C---:B------:R-:W-:Y:S01]  /*3ab0*/  SEL R6, R4.reuse, R6, !P4 ;  /* 0x0000000604067207 */ /* 0x040fe20006000000 */
[----:B------:R-:W-:Y:S01]  /*3ac0*/  IMAD R82, R61, UR5, RZ ;  /* 0x000000053d527c24 */ /* 0x000fe2000f8e02ff */
[----:B------:R-:W-:Y:S01]  /*3ad0*/  SEL R11, R4, R11, !P4 ;  /* 0x0000000b040b7207 */ /* 0x000fe20006000000 */
        /* <DEDUP_REMOVED lines=9> */
[CC--:B0-----:R-:W-:Y:S01]  /*3b70*/  LEA R191, P5, R9.reuse, R24.reuse, 0x1 ;  /* 0x0000001809bf7211 */ /* 0x0c1fe200078a08ff */
[----:B------:R-:W-:Y:S01]  /*3b80*/  IMAD R8, R8, UR5, RZ ;  /* 0x0000000508087c24 */ /* 0x000fe2000f8e02ff */
[-C--:B------:R-:W-:Y:S01]  /*3b90*/  LEA R192, P6, R10, R24.reuse, 0x1 ;  /* 0x000000180ac07211 */ /* 0x080fe200078c08ff */
[----:B------:R-:W-:Y:S01]  /*3ba0*/  IMAD R22, R22, UR5, RZ ;  /* 0x0000000516167c24 */ /* 0x000fe2000f8e02ff */
[----:B------:R-:W-:Y:S01]  /*3bb0*/  LEA.HI.X.SX32 R61, R9, R25, 0x1, P5 ;  /* 0x00000019093d7211 */ /* 0x000fe200028f0eff */
[----:B------:R-:W-:Y:S01]  /*3bc0*/  IMAD R27, R27, UR5, RZ ;  /* 0x000000051b1b7c24 */ /* 0x000fe2000f8e02ff */
[----:B------:R-:W-:Y:S01]  /*3bd0*/  LEA R197, P5, R15, R24, 0x1 ;  /* 0x000000180fc57211 */ /* 0x000fe200078a08ff */
        /* <DEDUP_REMOVED lines=9> */
[----:B------:R-:W-:Y:S01]  /*3c70*/  @!P2 IADD3 R91, -R91, RZ, RZ ;  /* 0x000000ff5b5ba210 */ /* 0x000fe20007ffe1ff */
[----:B------:R-:W-:Y:S01]  /*3c80*/  IMAD R17, R17, UR5, RZ ;  /* 0x0000000511117c24 */ /* 0x000fe2000f8e02ff */
[-C--:B------:R-:W-:Y:S01]  /*3c90*/  LEA.HI.X.SX32 R62, R10, R25.reuse, 0x1, P6 ;  /* 0x000000190a3e7211 */ /* 0x080fe200030f0eff */
[----:B------:R-:W-:Y:S01]  /*3ca0*/  IMAD R207, R73, UR5, RZ ;  /* 0x0000000549cf7c24 */ /* 0x000fe2000f8e02ff */
[----:B------:R-:W-:Y:S01]  /*3cb0*/  LEA.HI.X.SX32 R67, R15, R25, 0x1, P5 ;  /* 0x000000190f437211 */ /* 0x000fe200028f0eff */
[----:B------:R-:W-:Y:S01]  /*3cc0*/  IMAD R78, R118, UR40, RZ ;  /* 0x00000028764e7c24 */ /* 0x000fe2000f8e02ff */
[----:B------:R-:W-:Y:S01]  /*3cd0*/  SEL R14, R4, R14, !P4 ;  /* 0x0000000e040e7207 */ /* 0x000fe20006000000 */
[----:B------:R-:W-:Y:S01]  /*3ce0*/  IMAD R78, R116, UR40, RZ ;  /* 0x00000028744e7c24 */ /* 0x000fe2000f8e02ff */
[C---:B------:R-:W-:Y:S01]  /*3cf0*/  SEL R28, R4.reuse, R28, !P4 ;  /* 0x0000001c041c7207 */ /* 0x040fe20006000000 */
[----:B------:R-:W-:Y:S01]  /*3d00*/  IMAD R78, R113, UR40, RZ ;  /* 0x00000028714e7c24 */ /* 0x000fe2000f8e02ff */
[----:B------:R-:W-:Y:S01]  /*3d10*/  SEL R33, R4, R33, !P4 ;  /* 0x0000002104217207 */ /* 0x000fe20006000000 */
[----:B------:R-:W-:Y:S01]  /*3d20*/  IMAD R14, R14, UR5, RZ ;  /* 0x000000050e0e7c24 */ /* 0x000fe2000f8e02ff */
[----:B------:R-:W-:Y:S01]  /*3d30*/  SEL R63, R4, R63, !P4 ;  /* 0x0000003f043f7207 */ /* 0x000fe20006000000 */
[----:B------:R-:W-:Y:S01]  /*3d40*/  IMAD R28, R28, UR5, RZ ;  /* 0x000000051c1c7c24 */ /* 0x000fe2000f8e02ff */
[-C--:B------:R-:W-:Y:S01]  /*3d50*/  LEA R198, P6, R16, R24.reuse, 0x1 ;  /* 0x0000001810c67211 */ /* 0x080fe200078c08ff */
[----:B------:R-:W-:Y:S01]  /*3d60*/  IMAD R33, R33, UR5, RZ ;  /* 0x0000000521217c24 */ /* 0x000fe2000f8e02ff */
[----:B------:R-:W-:Y:S01]  /*3d70*/  LEA R203, P5, R21, R24, 0x1 ;  /* 0x0000001815cb7211 */ /* 0x000fe200078a08ff */
[----:B------:R-:W-:Y:S01]  /*3d80*/  IMAD R84, R63, UR5, RZ ;  /* 0x000000053f547c24 */ /* 0x000fe2000f8e02ff */
[----:B------:R-:W-:Y:S01]  /*3d90*/  SEL R13, R4, R13, !P4 ;  /* 0x0000000d040d7207 */ /* 0x000fe20006000000 */
[----:B------:R-:W-:Y:S01]  /*3da0*/  IMAD R78, R110, UR40, RZ ;  /* 0x000000286e4e7c24 */ /* 0x000fe2000f8e02ff */
[C---:B------:R-:W-:Y:S01]  /*3db0*/  SEL R18, R4.reuse, R18, !P4 ;  /* 0x0000001204127207 */ /* 0x040fe20006000000 */
        /* <DEDUP_REMOVED lines=9> */
[----:B------:R-:W-:-:S02]  /*3e50*/  SEL R20, R4, R20, !P4 ;  /* 0x0000001404147207 */ /* 0x000fc40006000000 */
[----:B------:R-:W-:Y:S02]  /*3e60*/  CS2R R44, SRZ ;  /* 0x00000000002c7805 */ /* 0x000fe4000001ff00 */
[C---:B------:R-:W-:Y:S01]  /*3e70*/  SEL R26, R4.reuse, R26, !P4 ;  /* 0x0000001a041a7207 */ /* 0x040fe20006000000 */
[----:B------:R-:W-:Y:S01]  /*3e80*/  IMAD R19, R19, UR5, RZ ;  /* 0x0000000513137c24 */ /* 0x000fe2000f8e02ff */
[----:B------:R-:W-:Y:S01]  /*3e90*/  SEL R29, R4, R29, !P4 ;  /* 0x0000001d041d7207 */ /* 0x000fe20006000000 */
        /* <DEDUP_REMOVED lines=69> */
[----:B------:R-:W-:Y:S01]  /*42f0*/  SEL R4, R4, R99, !P4 ;  /* 0x0000006304047207 */ /* 0x000fe20006000000 */
[----:B------:R-:W-:Y:S01]  /*4300*/  IMAD R95, R95, UR5, RZ ;  /* 0x000000055f5f7c24 */ /* 0x000fe2000f8e02ff */
[-C--:B------:R-:W-:Y:S01]  /*4310*/  LEA.HI.X.SX32 R68, R16, R25.reuse, 0x1, P6 ;  /* 0x0000001910447211 */ /* 0x080fe200030f0eff */
[----:B------:R-:W-:Y:S01]  /*4320*/  IMAD R97, R97, UR5, RZ ;  /* 0x0000000561617c24 */ /* 0x000fe2000f8e02ff */
[-C--:B------:R-:W-:Y:S01]  /*4330*/  LEA.HI.X.SX32 R73, R21, R25.reuse, 0x1, P5 ;  /* 0x0000001915497211 */ /* 0x080fe200028f0eff */
[----:B------:R-:W-:Y:S01]  /*4340*/  IMAD R4, R4, UR5, RZ ;  /* 0x0000000504047c24 */ /* 0x000fe2000f8e02ff */
[-C--:B------:R-:W-:Y:S01]  /*4350*/  LEA R166, P4, R8, R24.reuse, 0x1 ;  /* 0x0000001808a67211 */ /* 0x080fe200078808ff */
[----:B------:R-:W-:Y:S01]  /*4360*/  UMOV UR5, URZ ;  /* 0x0000003f00057c82 */ /* 0x000fe20008000000 */
[-C--:B------:R-:W-:Y:S01]  /*4370*/  LEA R221, P6, R22, R24.reuse, 0x1 ;  /* 0x0000001816dd7211 */ /* 0x080fe200078c08ff */
[----:B------:R-:W-:Y:S01]  /*4380*/  IMAD R78, R101, UR40, RZ ;  /* 0x00000028654e7c24 */ /* 0x000fe2000f8e02ff */
[-C--:B------:R-:W-:Y:S01]  /*4390*/  LEA R10, P5, R27, R24.reuse, 0x1 ;  /* 0x000000181b0a7211 */ /* 0x080fe200078a08ff */
[----:B------:R-:W-:Y:S01]  /*43a0*/  IMAD R78, R96, UR40, RZ ;  /* 0x00000028604e7c24 */ /* 0x000fe2000f8e02ff */
[-C--:B------:R-:W-:Y:S01]  /*43b0*/  LEA.HI.X.SX32 R162, R6, R25.reuse, 0x1, P2 ;  /* 0x0000001906a27211 */ /* 0x080fe200010f0eff */
[----:B------:R-:W-:Y:S01]  /*43c0*/  IMAD R88, R88, UR40, RZ ;  /* 0x0000002858587c24 */ /* 0x000fe2000f8e02ff */
[-C--:B------:R-:W-:Y:S01]  /*43d0*/  LEA.HI.X.SX32 R63, R11, R25.reuse, 0x1, P1 ;  /* 0x000000190b3f7211 */ /* 0x080fe200008f0eff */
[----:B------:R-:W-:Y:S01]  /*43e0*/  IMAD R252, R252, UR40, RZ ;  /* 0x00000028fcfc7c24 */ /* 0x000fe2000f8e02ff */
[-C--:B------:R-:W-:Y:S01]  /*43f0*/  LEA R190, P3, R7, R24.reuse, 0x1 ;  /* 0x0000001807be7211 */ /* 0x080fe200078608ff */
[----:B------:R-:W-:Y:S01]  /*4400*/  IMAD R251, R251, UR40, RZ ;  /* 0x00000028fbfb7c24 */ /* 0x000fe2000f8e02ff */
        /* <DEDUP_REMOVED lines=8> */
[----:B------:R-:W-:Y:S01]  /*4490*/  LEA.HI.X.SX32 R170, R27, R25, 0x1, P5 ;  /* 0x000000191baa7211 */ /* 0x000fe200028f0eff */
[----:B------:R-:W-:Y:S01]  /*44a0*/  IMAD R78, R90, UR40, RZ ;  /* 0x000000285a4e7c24 */ /* 0x000fe2000f8e02ff */
[----:B------:R-:W-:-:S02]  /*44b0*/  LEA R196, P4, R14, R24, 0x1 ;  /* 0x000000180ec47211 */ /* 0x000fc400078808ff */
[-C--:B------:R-:W-:Y:S02]  /*44c0*/  LEA R11, P6, R28, R24.reuse, 0x1 ;  /* 0x000000181c0b7211 */ /* 0x080fe400078c08ff */
[-C--:B------:R-:W-:Y:S02]  /*44d0*/  LEA R16, P5, R33, R24.reuse, 0x1 ;  /* 0x0000001821107211 */ /* 0x080fe400078a08ff */
[-C--:B------:R-:W-:Y:S02]  /*44e0*/  LEA.HI.X.SX32 R164, R7, R25.reuse, 0x1, P3 ;  /* 0x0000001907a47211 */ /* 0x080fe400018f0eff */
[-C--:B------:R-:W-:Y:S02]  /*44f0*/  LEA.HI.X.SX32 R64, R12, R25.reuse, 0x1, P2 ;  /* 0x000000190c407211 */ /* 0x080fe400010f0eff */
[----:B------:R-:W-:Y:S02]  /*4500*/  LEA.HI.X.SX32 R69, R17, R25, 0x1, P1 ;  /* 0x0000001911457211 */ /* 0x000fe400008f0eff */
        /* <DEDUP_REMOVED lines=20> */
[-C--:B------:R-:W-:Y:S02]  /*4650*/  LEA.HI.X.SX32 R71, R19, R25.reuse, 0x1, P3 ;  /* 0x0000001913477211 */ /* 0x080fe400018f0eff */
[-C--:B------:R-:W-:Y:S02]  /*4660*/  LEA.HI.X.SX32 R188, R5, R25.reuse, 0x1, P2 ;  /* 0x0000001905bc7211 */ /* 0x080fe400010f0eff */
[----:B------:R-:W-:Y:S02]  /*4670*/  LEA.HI.X.SX32 R171, R29, R25, 0x1, P1 ;  /* 0x000000191dab7211 */ /* 0x000fe400008f0eff */
[----:B------:R-:W-:Y:S02]  /*4680*/  CS2R R28, SRZ ;  /* 0x00000000001c7805 */ /* 0x000fe4000001ff00 */
[----:B------:R-:W-:-:S02]  /*4690*/  LEA R224, P3, R42, R24, 0x1 ;  /* 0x000000182ae07211 */ /* 0x000fc400078608ff */
[-C--:B------:R-:W-:Y:S02]  /*46a0*/  LEA R9, P4, R26, R24.reuse, 0x1 ;  /* 0x000000181a097211 */ /* 0x080fe400078808ff */
[-C--:B------:R-:W-:Y:S02]  /*46b0*/  LEA R13, P2, R30, R24.reuse, 0x1 ;  /* 0x000000181e0d7211 */ /* 0x080fe400078408ff */
[----:B------:R-:W-:Y:S02]  /*46c0*/  LEA R18, P1, R35, R24, 0x1 ;  /* 0x0000001823127211 */ /* 0x000fe400078208ff */
[-C--:B------:R-:W-:Y:S02]  /*46d0*/  LEA.HI.X.SX32 R179, R40, R25.reuse, 0x1, P6 ;  /* 0x0000001928b37211 */ /* 0x080fe400030f0eff */
[----:B------:R-:W-:Y:S02]  /*46e0*/  LEA.HI.X.SX32 R183, R53, R25, 0x1, P5 ;  /* 0x0000001935b77211 */ /* 0x000fe400028f0eff */
[----:B------:R-:W-:-:S02]  /*46f0*/  CS2R R52, SRZ ;  /* 0x0000000000347805 */ /* 0x000fc4000001ff00 */
[-C--:B------:R-:W-:Y:S02]  /*4700*/  LEA R19, P6, R55, R24.reuse, 0x1 ;  /* 0x0000001837137211 */ /* 0x080fe400078c08ff */
[----:B------:R-:W-:Y:S02]  /*4710*/  LEA R227, P5, R84, R24, 0x1 ;  /* 0x0000001854e37211 */ /* 0x000fe400078a08ff */
[-C--:B------:R-:W-:Y:S02]  /*4720*/  LEA.HI.X.SX32 R140, R42, R25.reuse, 0x1, P3 ;  /* 0x000000192a8c7211 */ /* 0x080fe400018f0eff */
[-C--:B------:R-:W-:Y:S02]  /*4730*/  LEA.HI.X.SX32 R138, R26, R25.reuse, 0x1, P4 ;  /* 0x000000191a8a7211 */ /* 0x080fe400020f0eff */
[----:B------:R-:W-:Y:S02]  /*4740*/  CS2R R26, SRZ ;  /* 0x00000000001a7805 */ /* 0x000fe4000001ff00 */
[----:B------:R-:W-:-:S02]  /*4750*/  LEA.HI.X.SX32 R134, R30, R25, 0x1, P2 ;  /* 0x000000191e867211 */ /* 0x000fc400010f0eff */
[----:B------:R-:W-:Y:S02]  /*4760*/  LEA.HI.X.SX32 R175, R35, R25, 0x1, P1 ;  /* 0x0000001923af7211 */ /* 0x000fe400008f0eff */
[----:B------:R-:W-:Y:S02]  /*4770*/  CS2R R34, SRZ ;  /* 0x0000000000227805 */ /* 0x000fe4000001ff00 */
[-C--:B------:R-:W-:Y:S02]  /*4780*/  LEA R14, P3, R31, R24.reuse, 0x1 ;  /* 0x000000181f0e7211 */ /* 0x080fe400078608ff */
[-C--:B------:R-:W-:Y:S02]  /*4790*/  LEA R15, P4, R32, R24.reuse, 0x1 ;  /* 0x00000018200f7211 */ /* 0x080fe400078808ff */
[-C--:B------:R-:W-:Y:S02]  /*47a0*/  LEA R6, P2, R36, R24.reuse, 0x1 ;  /* 0x0000001824067211 */ /* 0x080fe400078408ff */
[----:B------:R-:W-:-:S02]  /*47b0*/  LEA R23, P1, R41, R24, 0x1 ;  /* 0x0000001829177211 */ /* 0x000fc400078208ff */
[-C--:B------:R-:W-:Y:S02]  /*47c0*/  LEA.HI.X.SX32 R184, R55, R25.reuse, 0x1, P6 ;  /* 0x0000001937b87211 */ /* 0x080fe400030f0eff */
[----:B------:R-:W-:Y:S02]  /*47d0*/  CS2R R54, SRZ ;  /* 0x0000000000367805 */ /* 0x000fe4000001ff00 */
[-C--:B------:R-:W-:Y:S02]  /*47e0*/  LEA.HI.X.SX32 R84, R84, R25.reuse, 0x1, P5 ;  /* 0x0000001954547211 */ /* 0x080fe400028f0eff */
[-C--:B------:R-:W-:Y:S02]  /*47f0*/  LEA R228, P6, R86, R24.reuse, 0x1 ;  /* 0x0000001856e47211 */ /* 0x080fe400078c08ff */
[----:B------:R-:W-:Y:S02]  /*4800*/  LEA R233, P5, R208, R24, 0x1 ;  /* 0x00000018d0e97211 */ /* 0x000fe400078a08ff */
[----:B------:R-:W-:-:S02]  /*4810*/  LEA.HI.X.SX32 R172, R31, R25, 0x1, P3 ;  /* 0x000000191fac7211 */ /* 0x000fc400018f0eff */
[----:B------:R-:W-:Y:S02]  /*4820*/  CS2R R30, SRZ ;  /* 0x00000000001e7805 */ /* 0x000fe4000001ff00 */
[-C--:B------:R-:W-:Y:S02]  /*4830*/  LEA.HI.X.SX32 R132, R32, R25.reuse, 0x1, P4 ;  /* 0x0000001920847211 */ /* 0x080fe400020f0eff */
[----:B------:R-:W-:Y:S02]  /*4840*/  CS2R R32, SRZ ;  /* 0x0000000000207805 */ /* 0x000fe4000001ff00 */
[-C--:B------:R-:W-:Y:S02]  /*4850*/  LEA.HI.X.SX32 R176, R36, R25.reuse, 0x1, P2 ;  /* 0x0000001924b07211 */ /* 0x080fe400010f0eff */
[----:B------:R-:W-:Y:S02]  /*4860*/  LEA.HI.X.SX32 R180, R41, R25, 0x1, P1 ;  /* 0x0000001929b47211 */ /* 0x000fe400008f0eff */
[----:B------:R-:W-:-:S02]  /*4870*/  CS2R R40, SRZ ;  /* 0x0000000000287805 */ /* 0x000fc4000001ff00 */
[-C--:B------:R-:W-:Y:S02]  /*4880*/  LEA R59, P3, R38, R24.reuse, 0x1 ;  /* 0x00000018263b7211 */ /* 0x080fe400078608ff */
[-C--:B------:R-:W-:Y:S02]  /*4890*/  LEA R58, P4, R37, R24.reuse, 0x1 ;  /* 0x00000018253a7211 */ /* 0x080fe400078808ff */
[-C--:B------:R-:W-:Y:S02]  /*48a0*/  LEA R22, P2, R47, R24.reuse, 0x1 ;  /* 0x000000182f167211 */ /* 0x080fe400078408ff */
[----:B------:R-:W-:Y:S02]  /*48b0*/  LEA R7, P1, R43, R24, 0x1 ;  /* 0x000000182b077211 */ /* 0x000fe400078208ff */
[-C--:B------:R-:W-:Y:S02]  /*48c0*/  LEA.HI.X.SX32 R86, R86, R25.reuse, 0x1, P6 ;  /* 0x0000001956567211 */ /* 0x080fe400030f0eff */
[----:B------:R-:W-:-:S02]  /*48d0*/  LEA.HI.X.SX32 R208, R208, R25, 0x1, P5 ;  /* 0x00000019d0d07211 */ /* 0x000fc400028f0eff */
[-C--:B------:R-:W-:Y:S02]  /*48e0*/  LEA R234, P6, R77, R24.reuse, 0x1 ;  /* 0x000000184dea7211 */ /* 0x080fe400078c08ff */
[-C--:B------:R-:W-:Y:S02]  /*48f0*/  LEA R239, P5, R87, R24.reuse, 0x1 ;  /* 0x0000001857ef7211 */ /* 0x080fe400078a08ff */
[----:B------:R-:W-:Y:S01]  /*4900*/  LEA R76, P0, R3, UR6, 0x1 ;  /* 0x00000006034c7c11 */ /* 0x000fe2000f8008ff */
[----:B------:R-:W-:Y:S01]  /*4910*/  UIADD3 UR6, UR12, 0x4000, URZ ;  /* 0x000040000c067890 */ /* 0x000fe2000fffe03f */
[-C--:B------:R-:W-:Y:S02]  /*4920*/  LEA.HI.X.SX32 R130, R38, R25.reuse, 0x1, P3 ;  /* 0x0000001926827211 */ /* 0x080fe400018f0eff */
[----:B------:R-:W-:Y:S02]  /*4930*/  CS2R R38, SRZ ;  /* 0x0000000000267805 */ /* 0x000fe4000001ff00 */
[-C--:B------:R-:W-:Y:S01]  /*4940*/  LEA.HI.X.SX32 R177, R37, R25.reuse, 0x1, P4 ;  /* 0x0000001925b17211 */ /* 0x080fe200020f0eff */
[----:B------:R-:W-:Y:S01]  /*4950*/  USHF.R.U32.HI UR10, URZ, 0x4, UR6 ;  /* 0x000000043f0a7899 */ /* 0x000fe20008011606 */
[-C--:B------:R-:W-:Y:S01]  /*4960*/  LEA.HI.X.SX32 R181, R47, R25.reuse, 0x1, P2 ;  /* 0x000000192fb57211 */ /* 0x080fe200010f0eff */
[----:B------:R-:W-:Y:S01]  /*4970*/  UIADD3 UR6, UP0, UR8, 0x80, URZ ;  /* 0x0000008008067890 */ /* 0x000fe2000ff1e03f */
[----:B------:R-:W-:Y:S01]  /*4980*/  LEA.HI.X.SX32 R187, R43, R25, 0x1, P1 ;  /* 0x000000192bbb7211 */ /* 0x000fe200008f0eff */
[----:B------:R-:W-:Y:S01]  /*4990*/  USGXT.U32 UR10, UR10, 0xe ;  /* 0x0000000e0a0a789a */ /* 0x000fe20008000000 */
[----:B------:R-:W-:-:S02]  /*49a0*/  LEA R21, P3, R49, R24, 0x1 ;  /* 0x0000001831157211 */ /* 0x000fc400078608ff */
[----:B------:R-:W-:Y:S02]  /*49b0*/  CS2R R36, SRZ ;  /* 0x0000000000247805 */ /* 0x000fe4000001ff00 */
[-C--:B------:R-:W-:Y:S02]  /*49c0*/  LEA R5, P4, R51, R24.reuse, 0x1 ;  /* 0x0000001833057211 */ /* 0x080fe400078808ff */
[----:B------:R-:W-:Y:S02]  /*49d0*/  CS2R R42, SRZ ;  /* 0x00000000002a7805 */ /* 0x000fe4000001ff00 */
[-C--:B------:R-:W-:Y:S02]  /*49e0*/  LEA R8, P2, R186, R24.reuse, 0x1 ;  /* 0x00000018ba087211 */ /* 0x080fe400078408ff */
[----:B------:R-:W-:Y:S02]  /*49f0*/  CS2R R46, SRZ ;  /* 0x00000000002e7805 */ /* 0x000fe4000001ff00 */
[----:B------:R-:W-:-:S02]  /*4a00*/  LEA R229, P1, R204, R24, 0x1 ;  /* 0x00000018cce57211 */ /* 0x000fc400078208ff */
[-C--:B------:R-:W-:Y:S02]  /*4a10*/  LEA.HI.X.SX32 R209, R77, R25.reuse, 0x1, P6 ;  /* 0x000000194dd17211 */ /* 0x080fe400030f0eff */
[-C--:B------:R-:W-:Y:S02]  /*4a20*/  LEA.HI.X.SX32 R214, R87, R25.reuse, 0x1, P5 ;  /* 0x0000001957d67211 */ /* 0x080fe400028f0eff */
[----:B------:R-:W-:Y:S02]  /*4a30*/  LEA R242, P5, R4, R24, 0x1 ;  /* 0x0000001804f27211 */ /* 0x000fe400078a08ff */
[----:B------:R-:W-:Y:S01]  /*4a40*/  LEA.HI.X.SX32 R77, R3, UR7, 0x1, P0 ;  /* 0x00000007034d7c11 */ /* 0x000fe200080f0eff */
[----:B------:R-:W-:Y:S01]  /*4a50*/  UIADD3.X UR7, UR4, 0x40000040, URZ, UP0, !UPT ;  /* 0x4000004004077890 */ /* 0x000fe200087fe43f */
[----:B------:R-:W-:Y:S02]  /*4a60*/  LEA.HI.X.SX32 R182, R49, R25, 0x1, P3 ;  /* 0x0000001931b67211 */ /* 0x000fe400018f0eff */
[----:B------:R-:W-:-:S02]  /*4a70*/  CS2R R48, SRZ ;  /* 0x0000000000307805 */ /* 0x000fc4000001ff00 */
[-C--:B------:R-:W-:Y:S02]  /*4a80*/  LEA.HI.X.SX32 R185, R51, R25.reuse, 0x1, P4 ;  /* 0x0000001933b97211 */ /* 0x080fe400020f0eff */
[----:B------:R-:W-:Y:S02]  /*4a90*/  CS2R R50, SRZ ;  /* 0x0000000000327805 */ /* 0x000fe4000001ff00 */
[-C--:B------:R-:W-:Y:S01]  /*4aa0*/  LEA.HI.X.SX32 R186, R186, R25.reuse, 0x1, P2 ;  /* 0x00000019baba7211 */ /* 0x080fe200010f0eff */
[----:B------:R-:W-:Y:S01]  /*4ab0*/  UMOV UR4, UR6 ;  /* 0x0000000600047c82 */ /* 0x000fe20008000000 */
[----:B------:R-:W-:Y:S02]  /*4ac0*/  LEA.HI.X.SX32 R204, R204, R25, 0x1, P1 ;  /* 0x00000019cccc7211 */ /* 0x000fe400008f0eff */
[----:B------:R-:W-:Y:S02]  /*4ad0*/  LOP3.LUT R3, R0, 0x6a, RZ, 0xfc, !PT ;  /* 0x0000006a00037812 */ /* 0x000fe400078efcff */
[----:B------:R-:W-:-:S02]  /*4ae0*/  LEA R225, P3, R80, R24, 0x1 ;  /* 0x0000001850e17211 */ /* 0x000fc400078608ff */
        /* <DEDUP_REMOVED lines=8> */
[----:B------:R-:W-:Y:S01]  /*4b70*/  LOP3.LUT R4, R0, 0x6c, RZ, 0xfc, !PT ;  /* 0x0000006c00047812 */ /* 0x000fe200078efcff */
[----:B------:R-:W-:Y:S01]  /*4b80*/  IMAD R3, R129, UR40, RZ ;  /* 0x0000002881037c24 */ /* 0x000fe2000f8e02ff */
[-C--:B------:R-:W-:Y:S01]  /*4b90*/  LEA.HI.X.SX32 R80, R80, R25.reuse, 0x1, P3 ;  /* 0x0000001950507211 */ /* 0x080fe200018f0eff */
[----:B------:R-:W-:Y:S01]  /*4ba0*/  IMAD R3, R127, UR40, RZ ;  /* 0x000000287f037c24 */ /* 0x000fe2000f8e02ff */
[-C--:B------:R-:W-:Y:S01]  /*4bb0*/  LEA.HI.X.SX32 R82, R82, R25.reuse, 0x1, P4 ;  /* 0x0000001952527211 */ /* 0x080fe200020f0eff */
[----:B------:R-:W-:Y:S01]  /*4bc0*/  IMAD R4, R4, UR40, RZ ;  /* 0x0000002804047c24 */ /* 0x000fe2000f8e02ff */
[-C--:B------:R-:W-:Y:S01]  /*4bd0*/  LEA.HI.X.SX32 R205, R205, R25.reuse, 0x1, P2 ;  /* 0x00000019cdcd7211 */ /* 0x080fe200010f0eff */
[----:B------:R-:W-:Y:S01]  /*4be0*/  IMAD R4, R147, UR9, RZ ;  /* 0x0000000993047c24 */ /* 0x000fe2000f8e02ff */
[-C--:B------:R-:W-:Y:S01]  /*4bf0*/  LEA.HI.X.SX32 R210, R79, R25.reuse, 0x1, P1 ;  /* 0x000000194fd27211 */ /* 0x080fe200008f0eff */
[----:B------:R-:W-:Y:S01]  /*4c00*/  IMAD R3, R125, UR40, RZ ;  /* 0x000000287d037c24 */ /* 0x000fe2000f8e02ff */
[-C--:B------:R-:W-:Y:S01]  /*4c10*/  LEA R231, P3, R206, R24.reuse, 0x1 ;  /* 0x00000018cee77211 */ /* 0x080fe200078608ff */
[----:B------:R-:W-:Y:S01]  /*4c20*/  UIADD3 UR9, UP0, UR10, 0x2, URZ ;  /* 0x000000020a097890 */ /* 0x000fe2000ff1e03f */
[-C--:B------:R-:W-:Y:S01]  /*4c30*/  LEA R232, P4, R207, R24.reuse, 0x1 ;  /* 0x00000018cfe87211 */ /* 0x080fe200078808ff */
[----:B------:R-:W-:Y:S01]  /*4c40*/  IMAD R3, R122, UR40, RZ ;  /* 0x000000287a037c24 */ /* 0x000fe2000f8e02ff */
[-C--:B------:R-:W-:Y:S01]  /*4c50*/  LEA R236, P2, R81, R24.reuse, 0x1 ;  /* 0x0000001851ec7211 */ /* 0x080fe200078408ff */
[----:B------:R-:W-:Y:S01]  /*4c60*/  IMAD R3, R121, UR40, RZ ;  /* 0x0000002879037c24 */ /* 0x000fe2000f8e02ff */
[----:B------:R-:W-:Y:S01]  /*4c70*/  LOP3.LUT R79, R0, 0x70, RZ, 0xfc, !PT ;  /* 0x00000070004f7812 */ /* 0x000fe200078efcff */
[----:B------:R-:W-:Y:S01]  /*4c80*/  IMAD R3, R119, UR40, RZ ;  /* 0x0000002877037c24 */ /* 0x000fe2000f8e02ff */
[-C--:B------:R-:W-:Y:S01]  /*4c90*/  LEA.HI.X.SX32 R206, R206, R25.reuse, 0x1, P3 ;  /* 0x00000019cece7211 */ /* 0x080fe200018f0eff */
[----:B------:R-:W-:Y:S01]  /*4ca0*/  UIADD3.X UR11, UR5, 0x40000040, URZ, UP0, !UPT ;  /* 0x40000040050b7890 */ /* 0x000fe200087fe43f */
        /* <DEDUP_REMOVED lines=8> */
[----:B------:R-:W-:Y:S01]  /*4d30*/  LOP3.LUT R81, R0, 0x72, RZ, 0xfc, !PT ;  /* 0x0000007200517812 */ /* 0x000fe200078efcff */
        /* <DEDUP_REMOVED lines=13> */
[----:B------:R-:W-:Y:S01]  /*4e10*/  LEA R245, P4, R97, R24, 0x1 ;  /* 0x0000001861f57211 */ /* 0x000fe200078808ff */
[----:B------:R-:W-:Y:S01]  /*4e20*/  IMAD R79, R111, UR40, RZ ;  /* 0x000000286f4f7c24 */ /* 0x000fe2000f8e02ff */
[----:B------:R-:W-:Y:S01]  /*4e30*/  SHF.R.S32.HI R3, RZ, 0x1f, R4 ;  /* 0x0000001fff037819 */ /* 0x000fe20000011404 */
[----:B------:R-:W-:Y:S01]  /*4e40*/  IMAD R81, R109, UR40, RZ ;  /* 0x000000286d517c24 */ /* 0x000fe2000f8e02ff */
[-C--:B------:R-:W-:Y:S01]  /*4e50*/  LEA.HI.X.SX32 R215, R89, R25.reuse, 0x1, P6 ;  /* 0x0000001959d77211 */ /* 0x080fe200030f0eff */
[----:B------:R-:W-:Y:S01]  /*4e60*/  IMAD R79, R108, UR40, RZ ;  /* 0x000000286c4f7c24 */ /* 0x000fe2000f8e02ff */
[----:B------:R-:W-:Y:S01]  /*4e70*/  LOP3.LUT R89, R0, 0x7c, RZ, 0xfc, !PT ;  /* 0x0000007c00597812 */ /* 0x000fe200078efcff */
[----:B------:R-:W-:Y:S01]  /*4e80*/  IMAD R81, R106, UR40, RZ ;  /* 0x000000286a517c24 */ /* 0x000fe2000f8e02ff */
[C---:B------:R-:W-:Y:S01]  /*4e90*/  LOP3.LUT R87, R0.reuse, 0x78, RZ, 0xfc, !PT ;  /* 0x0000007800577812 */ /* 0x040fe200078efcff */
[----:B------:R-:W-:Y:S01]  /*4ea0*/  IMAD R79, R105, UR40, RZ ;  /* 0x00000028694f7c24 */ /* 0x000fe2000f8e02ff */
[C---:B------:R-:W-:Y:S01]  /*4eb0*/  LOP3.LUT R85, R0.reuse, 0x76, RZ, 0xfc, !PT ;  /* 0x0000007600557812 */ /* 0x040fe200078efcff */
[----:B------:R-:W-:Y:S01]  /*4ec0*/  UMOV UR5, UR7 ;  /* 0x0000000700057c82 */ /* 0x000fe20008000000 */
[----:B------:R-:W-:Y:S01]  /*4ed0*/  LOP3.LUT R83, R0, 0x74, RZ, 0xfc, !PT ;  /* 0x0000007400537812 */ /* 0x000fe200078efcff */
[----:B------:R-:W-:Y:S01]  /*4ee0*/  IMAD R81, R103, UR40, RZ ;  /* 0x0000002867517c24 */ /* 0x000fe2000f8e02ff */
[-C--:B------:R-:W-:Y:S01]  /*4ef0*/  LEA.HI.X.SX32 R216, R91, R25.reuse, 0x1, P1 ;  /* 0x000000195bd87211 */ /* 0x080fe200008f0eff */
[----:B------:R-:W-:Y:S01]  /*4f00*/  IMAD R79, R102, UR40, RZ ;  /* 0x00000028664f7c24 */ /* 0x000fe2000f8e02ff */
[-C--:B------:R-:W-:Y:S01]  /*4f10*/  LEA.HI.X.SX32 R217, R93, R25.reuse, 0x1, P2 ;  /* 0x000000195dd97211 */ /* 0x080fe200010f0eff */
[----:B------:R-:W-:Y:S01]  /*4f20*/  UMOV UR6, UR9 ;  /* 0x0000000900067c82 */ /* 0x000fe20008000000 */
[-C--:B------:R-:W-:Y:S01]  /*4f30*/  LEA.HI.X.SX32 R218, R95, R25.reuse, 0x1, P3 ;  /* 0x000000195fda7211 */ /* 0x080fe200018f0eff */
[----:B------:R-:W-:Y:S01]  /*4f40*/  UMOV UR7, UR11 ;  /* 0x0000000b00077c82 */ /* 0x000fe20008000000 */
[----:B------:R-:W-:-:S02]  /*4f50*/  LEA.HI.X.SX32 R219, R97, R25, 0x1, P4 ;  /* 0x0000001961db7211 */ /* 0x000fc400020f0eff */
[----:B------:R-:W-:Y:S02]  /*4f60*/  CS2R R24, SRZ ;  /* 0x0000000000187805 */ /* 0x000fe4000001ff00 */
[C---:B------:R-:W-:Y:S01]  /*4f70*/  SHF.L.U64.HI R3, R4.reuse, 0x1, R3 ;  /* 0x0000000104037819 */ /* 0x040fe20000010203 */
[----:B------:R-:W-:Y:S01]  /*4f80*/  IMAD.SHL.U32 R4, R4, 0x2, RZ ;  /* 0x0000000204047824 */ /* 0x000fe200078e00ff */
[----:B------:R-:W-:Y:S01]  /*4f90*/  SHF.R.S32.HI R246, RZ, 0x7, R246 ;  /* 0x00000007fff67819 */ /* 0x000fe200000114f6 */
[----:B------:R-:W-:Y:S01]  /*4fa0*/  IMAD R81, R100, UR40, RZ ;  /* 0x0000002864517c24 */ /* 0x000fe2000f8e02ff */
[----:B------:R-:W-:Y:S01]  /*4fb0*/  UIADD3.64 UR16, UR4, 0x80, URZ ;  /* 0x0000008004107897 */ /* 0x000fe2000fffe03f */
        /* <DEDUP_REMOVED lines=13> */
[----:B------:R-:W-:-:S02]  /*5090*/  UIADD3.64 UR22, UR6, 0x4, URZ ;  /* 0x0000000406167897 */ /* 0x000fc4000fffe03f */
[----:B------:R-:W-:Y:S02]  /*50a0*/  UIADD3.64 UR26, UR6, 0x1fe, URZ ;  /* 0x000001fe061a7897 */ /* 0x000fe4000fffe03f */
[----:B------:R-:W-:Y:S02]  /*50b0*/  UIADD3.64 UR30, UR6, 0x200, URZ ;  /* 0x00000200061e7897 */ /* 0x000fe4000fffe03f */
[----:B------:R-:W-:Y:S02]  /*50c0*/  UIADD3.64 UR34, UR6, 0x202, URZ ;  /* 0x0000020206227897 */ /* 0x000fe4000fffe03f */
[----:B------:R-:W-:Y:S01]  /*50d0*/  UIADD3.64 UR38, UR6, 0x204, URZ ;  /* 0x0000020406267897 */ /* 0x000fe2000fffe03f */
[----:B------:R-:W-:-:S11]  /*50e0*/  ULDC UR40, c[0x0][0x238] ;  /* 0x00008e0000287ab9 */ /* 0x000fd60000000800 */
.L_x_1:
[C---:B------:R-:W-:Y:S01]  /*50f0*/  ISETP.GE.AND P0, PT, R0.reuse, UR13, PT ;  /* 0x0000000d00007c0c */ /* 0x040fe2000bf06270 */
[C---:B------:R-:W-:Y:S01]  /*5100*/  IMAD R78, R0.reuse, UR40, RZ ;  /* 0x00000028004e7c24 */ /* 0x040fe2000f8e02ff */
[----:B------:R-:W-:Y:S01]  /*5110*/  LOP3.LUT R88, R0, 0x4, RZ, 0xfc, !PT ;  /* 0x0000000400587812 */ /* 0x000fe200078efcff */
[----:B------:R-:W-:Y:S01]  /*5120*/  ULDC UR41, c[0x0][0x238] ;  /* 0x00008e0000297ab9 */ /* 0x000fe20000000800 */
[----:B------:R-:W-:Y:S01]  /*5130*/  PRMT R133, RZ, 0x7610, R133 ;  /* 0x00007610ff857816 */ /* 0x000fe20000000085 */
[----:B------:R-:W-:Y:S01]  /*5140*/  IMAD.WIDE R78, R78, 0x2, R76 ;  /* 0x000000024e4e7825 */ /* 0x000fe200078e024c */
[----:B------:R-:W-:Y:S01]  /*5150*/  ISETP.GE.AND P2, PT, R88, UR13, PT ;  /* 0x0000000d58007c0c */ /* 0x000fe2000bf46270 */
[----:B------:R-:W-:Y:S01]  /*5160*/  ULDC UR9, c[0x0][0x238] ;  /* 0x00008e0000097ab9 */ /* 0x000fe20000000800 */
[C---:B------:R-:W-:Y:S01]  /*5170*/  LOP3.LUT R90, R0.reuse, 0x6, RZ, 0xfc, !PT ;  /* 0x00000006005a7812 */ /* 0x040fe200078efcff */
[----:B------:R-:W-:Y:S01]  /*5180*/  ULDC UR42, c[0x0][0x238] ;  /* 0x00008e00002a7ab9 */ /* 0x000fe20000000800 */
[C---:B------:R-:W-:Y:S01]  /*5190*/  LOP3.LUT R88, R0.reuse, 0xa, RZ, 0xfc, !PT ;  /* 0x0000000a00587812 */ /* 0x040fe200078efcff */
[----:B------:R-:W-:Y:S01]  /*51a0*/  ULDC UR11, c[0x0][0x238] ;  /* 0x00008e00000b7ab9 */ /* 0x000fe20000000800 */
[----:B------:R-:W-:Y:S01]  /*51b0*/  LOP3.LUT R89, R0, 0x2, RZ, 0xfc, !PT ;  /* 0x0000000200597812 */ /* 0x000fe200078efcff */
[----:B------:R0:W2:Y:S01]  /*51c0*/  @!P0 LDG.E.U16 R133, desc[UR14][R78.64] ;  /* 0x0000000e4e858981 */ /* 0x0000a2000c1e1500 */
[----:B------:R-:W-:-:S02]  /*51d0*/  ISETP.GE.AND P0, PT, R90, UR13, PT ;  /* 0x0000000d5a007c0c */ /* 0x000fc4000bf06270 */
[----:B------:R-:W-:Y:S02]  /*51e0*/  ISETP.GE.AND P4, PT, R88, UR13, PT ;  /* 0x0000000d58007c0c */ /* 0x000fe4000bf86270 */
[----:B------:R-:W-:Y:S01]  /*51f0*/  LOP3.LUT R88, R0, 0x2, RZ, 0xfc, !PT ;  /* 0x0000000200587812 */ /* 0x000fe200078efcff */
[----:B------:R-:W-:Y:S01]  /*5200*/  IMAD R90, R90, UR41, RZ ;  /* 0x000000295a5a7c24 */ /* 0x000fe2000f8e02ff */
[----:B------:R-:W-:Y:S01]  /*5210*/  LOP3.LUT R96, R0, 0xa, RZ, 0xfc, !PT ;  /* 0x0000000a00607812 */ /* 0x000fe200078efcff */
[----:B------:R-:W-:Y:S01]  /*5220*/  ULDC UR41, c[0x0][0x238] ;  /* 0x00008e0000297ab9 */ /* 0x000fe20000000800 */
[----:B------:R-:W-:Y:S01]  /*5230*/  PRMT R108, RZ, 0x7610, R108 ;  /* 0x00007610ff6c7816 */ /* 0x000fe2000000006c */
[----:B------:R-:W-:Y:S01]  /*5240*/  IMAD R88, R88, UR9, RZ ;  /* 0x0000000958587c24 */ /* 0x000fe2000f8e02ff */
[----:B------:R-:W-:Y:S01]  /*5250*/  ULDC UR9, c[0x0][0x238] ;  /* 0x00008e0000097ab9 */ /* 0x000fe20000000800 */
[----:B------:R-:W-:Y:S01]  /*5260*/  IMAD.WIDE R90, R90, 0x2, R76 ;  /* 0x000000025a5a7825 */ /* 0x000fe200078e024c */
[----:B------:R-:W-:-:S02]  /*5270*/  LOP3.LUT R104, R0, 0xc, RZ, 0xfc, !PT ;  /* 0x0000000c00687812 */ /* 0x000fc400078efcff */
[----:B------:R-:W-:Y:S01]  /*5280*/  PRMT R102, RZ, 0x7610, R102 ;  /* 0x00007610ff667816 */ /* 0x000fe20000000066 */
[----:B------:R-:W-:Y:S01]  /*5290*/  IMAD R96, R96, UR9, RZ ;  /* 0x0000000960607c24 */ /* 0x000fe2000f8e02ff */
[----:B------:R-:W3:Y:S01]  /*52a0*/  @!P0 LDG.E.U16 R108, desc[UR14][R90.64] ;  /* 0x0000000e5a6c8981 */ /* 0x000ee2000c1e1500 */
[----:B------:R-:W-:Y:S01]  /*52b0*/  ISETP.GE.AND P1, PT, R89, UR13, PT ;  /* 0x0000000d59007c0c */ /* 0x000fe2000bf26270 */
[--C-:B0-----:R-:W-:Y:S01]  /*52c0*/  IMAD.WIDE R78, R88, 0x2, R76.reuse ;  /* 0x00000002584e7825 */ /* 0x101fe200078e024c */
[----:B------:R-:W-:Y:S01]  /*52d0*/  ISETP.GE.AND P0, PT, R104, UR13, PT ;  /* 0x0000000d68007c0c */ /* 0x000fe2000bf06270 */
[----:B------:R-:W-:Y:S01]  /*52e0*/  ULDC UR9, c[0x0][0x238] ;  /* 0x00008e0000097ab9 */ /* 0x000fe20000000800 */
[----:B------:R-:W-:Y:S01]  /*52f0*/  LOP3.LUT R89, R0, 0x8, RZ, 0xfc, !PT ;  /* 0x0000000800597812 */ /* 0x000fe200078efcff */
[----:B------:R-:W-:Y:S01]  /*5300*/  IMAD.WIDE R96, R96, 0x2, R76 ;  /* 0x0000000260607825 */ /* 0x000fe200078e024c */
[C---:B------:R-:W-:Y:S02]  /*5310*/  LOP3.LUT R88, R0.reuse, 0x4, RZ, 0xfc, !PT ;  /* 0x0000000400587812 */ /* 0x040fe400078efcff */
[----:B------:R-:W-:-:S02]  /*5320*/  LOP3.LUT R104, R0, 0x14, RZ, 0xfc, !PT ;  /* 0x0000001400687812 */ /* 0x000fc400078efcff */
[----:B------:R-:W-:Y:S01]  /*5330*/  LOP3.LUT R92, R0, 0x8, RZ, 0xfc, !PT ;  /* 0x00000008005c7812 */ /* 0x000fe200078efcff */
[----:B------:R-:W4:Y:S01]  /*5340*/  @!P4 LDG.E.U16 R102, desc[UR14][R96.64] ;  /* 0x0000000e6066c981 */ /* 0x000f22000c1e1500 */
[----:B------:R-:W-:Y:S01]  /*5350*/  ISETP.GE.AND P3, PT, R89, UR13, PT ;  /* 0x0000000d59007c0c */ /* 0x000fe2000bf66270 */
[----:B------:R-:W-:Y:S01]  /*5360*/  IMAD R88, R88, UR42, RZ ;  /* 0x0000002a58587c24 */ /* 0x000fe2000f8e02ff */
[----:B------:R-:W-:Y:S01]  /*5370*/  ISETP.GE.AND P4, PT, R104, UR13, PT ;  /* 0x0000000d68007c0c */ /* 0x000fe2000bf86270 */
[----:B------:R-:W-:Y:S01]  /*5380*/  IMAD R92, R92, UR11, RZ ;  /* 0x0000000b5c5c7c24 */ /* 0x000fe2000f8e02ff */
[----:B------:R-:W-:Y:S02]  /*5390*/  LOP3.LUT R104, R0, 0xc, RZ, 0xfc, !PT ;  /* 0x0000000c00687812 */ /* 0x000fe400078efcff */
[----:B------:R-:W-:Y:S01]  /*53a0*/  PRMT R95, RZ, 0x7610, R95 ;  /* 0x00007610ff5f7816 */ /* 0x000fe2000000005f */
[----:B------:R-:W-:Y:S01]  /*53b0*/  IMAD.WIDE R88, R88, 0x2, R76 ;  /* 0x0000000258587825 */ /* 0x000fe200078e024c */
[----:B------:R-:W-:Y:S01]  /*53c0*/  PRMT R87, RZ, 0x7610, R87 ;  /* 0x00007610ff577816 */ /* 0x000fe20000000057 */
[----:B------:R-:W-:Y:S01]  /*53d0*/  ULDC UR11, c[0x0][0x238] ;  /* 0x00008e00000b7ab9 */ /* 0x000fe20000000800 */
[----:B------:R-:W-:Y:S01]  /*53e0*/  PRMT R131, RZ, 0x7610, R131 ;  /* 0x00007610ff837816 */ /* 0x000fe20000000083 */
[----:B------:R-:W-:Y:S01]  /*53f0*/  IMAD R104, R104, UR9, RZ ;  /* 0x0000000968687c24 */ /* 0x000fe2000f8e02ff */
[----:B------:R-:W-:Y:S01]  /*5400*/  LOP3.LUT R106, R0, 0x10, RZ, 0xfc, !PT ;  /* 0x00000010006a7812 */ /* 0x000fe200078efcff */
[----:B------:R-:W-:Y:S01]  /*5410*/  IMAD.WIDE R92, R92, 0x2, R76 ;  /* 0x000000025c5c7825 */ /* 0x000fe200078e024c */
[----:B------:R0:W5:Y:S01]  /*5420*/  @!P1 LDG.E.U16 R95, desc[UR14][R78.64] ;  /* 0x0000000e4e5f9981 */ /* 0x000162000c1e1500 */
[----:B------:R-:W-:Y:S01]  /*5430*/  LOP3.LUT R105, R0, 0x12, RZ, 0xfc, !PT ;  /* 0x0000001200697812 */ /* 0x000fe200078efcff */
[----:B------:R-:W-:Y:S01]  /*5440*/  ULDC UR9, c[0x0][0x238] ;  /* 0x00008e0000097ab9 */ /* 0x000fe20000000800 */
[----:B------:R-:W-:Y:S01]  /*5450*/  PRMT R101, RZ, 0x7610, R101 ;  /* 0x00007610ff657816 */ /* 0x000fe20000000065 */
[----:B------:R-:W3:Y:S01]  /*5460*/  @!P2 LDG.E.U16 R87, desc[UR14][R88.64] ;  /* 0x0000000e5857a981 */ /* 0x000ee2000c1e1500 */
[C---:B------:R-:W-:Y:S01]  /*5470*/  ISETP.GE.AND P2, PT, R106.reuse, UR13, PT ;  /* 0x0000000d6a007c0c */ /* 0x040fe2000bf46270 */
[----:B------:R-:W-:Y:S01]  /*5480*/  IMAD R106, R106, UR41, RZ ;  /* 0x000000296a6a7c24 */ /* 0x000fe2000f8e02ff */
[----:B------:R-:W-:Y:S01]  /*5490*/  LOP3.LUT R107, R0, 0xe, RZ, 0xfc, !PT ;  /* 0x0000000e006b7812 */ /* 0x000fe200078efcff */
[----:B------:R1:W4:Y:S01]  /*54a0*/  @!P3 LDG.E.U16 R131, desc[UR14][R92.64] ;  /* 0x0000000e5c83b981 */ /* 0x000322000c1e1500 */
[----:B------:R-:W-:Y:S01]  /*54b0*/  PRMT R100, RZ, 0x7610, R100 ;  /* 0x00007610ff647816 */ /* 0x000fe20000000064 */
[--C-:B0-----:R-:W-:Y:S01]  /*54c0*/  IMAD.WIDE R78, R104, 0x2, R76.reuse ;  /* 0x00000002684e7825 */ /* 0x101fe200078e024c */
[----:B------:R-:W-:Y:S01]  /*54d0*/  LOP3.LUT R104, R0, 0x14, RZ, 0xfc, !PT ;  /* 0x0000001400687812 */ /* 0x000fe200078efcff */
[----:B------:R-:W-:Y:S01]  /*54e0*/  ULDC UR42, c[0x0][0x238] ;  /* 0x00008e00002a7ab9 */ /* 0x000fe20000000800 */
[C---:B------:R-:W-:Y:S01]  /*54f0*/  ISETP.GE.AND P3, PT, R105.reuse, UR13, PT ;  /* 0x0000000d69007c0c */ /* 0x040fe2000bf66270 */
[----:B------:R-:W-:Y:S01]  /*5500*/  IMAD R105, R105, UR11, RZ ;  /* 0x0000000b69697c24 */ /* 0x000fe2000f8e02ff */
[----:B------:R-:W-:Y:S01]  /*5510*/  ISETP.GE.AND P1, PT, R107, UR13, PT ;  /* 0x0000000d6b007c0c */ /* 0x000fe2000bf26270 */
[----:B------:R-:W-:Y:S01]  /*5520*/  IMAD R104, R104, UR9, RZ ;  /* 0x0000000968687c24 */ /* 0x000fe2000f8e02ff */
[----:B------:R-:W3:Y:S01]  /*5530*/  @!P0 LDG.E.U16 R101, desc[UR14][R78.64] ;  /* 0x0000000e4e658981 */ /* 0x000ee2000c1e1500 */
[----:B-1----:R-:W-:Y:S01]  /*5540*/  IMAD.WIDE R92, R106, 0x2, R76 ;  /* 0x000000026a5c7825 */ /* 0x002fe200078e024c */
[----:B------:R-:W-:Y:S01]  /*5550*/  LOP3.LUT R106, R0, 0x16, RZ, 0xfc, !PT ;  /* 0x00000016006a7812 */ /* 0x000fe200078efcff */
[----:B------:R-:W-:Y:S01]  /*5560*/  ULDC UR9, c[0x0][0x238] ;  /* 0x00008e0000097ab9 */ /* 0x000fe20000000800 */
[----:B------:R-:W-:Y:S01]  /*5570*/  PRMT R129, RZ, 0x7610, R129 ;  /* 0x00007610ff817816 */ /* 0x000fe20000000081 */
[--C-:B------:R-:W-:Y:S01]  /*5580*/  IMAD.WIDE R96, R105, 0x2, R76.reuse ;  /* 0x0000000269607825 */ /* 0x100fe200078e024c */
[----:B------:R-:W-:Y:S01]  /*5590*/  ISETP.GE.AND P0, PT, R106, UR13, PT ;  /* 0x0000000d6a007c0c */ /* 0x000fe2000bf06270 */
[----:B------:R-:W-:Y:S01]  /*55a0*/  ULDC UR41, c[0x0][0x238] ;  /* 0x00008e0000297ab9 */ /* 0x000fe20000000800 */
[----:B------:R-:W-:Y:S01]  /*55b0*/  LOP3.LUT R110, R0, 0x1a, RZ, 0xfc, !PT ;  /* 0x0000001a006e7812 */ /* 0x000fe200078efcff */
[----:B------:R-:W-:Y:S01]  /*55c0*/  IMAD.WIDE R104, R104, 0x2, R76 ;  /* 0x0000000268687825 */ /* 0x000fe200078e024c */
[----:B------:R-:W-:Y:S01]  /*55d0*/  LOP3.LUT R106, R0, 0x1e, RZ, 0xfc, !PT ;  /* 0x0000001e006a7812 */ /* 0x000fe200078efcff */
[----:B------:R-:W5:Y:S01]  /*55e0*/  @!P2 LDG.E.U16 R129, desc[UR14][R92.64] ;  /* 0x0000000e5c81a981 */ /* 0x000f62000c1e1500 */
[----:B------:R-:W-:Y:S01]  /*55f0*/  PRMT R91, RZ, 0x7610, R91 ;  /* 0x00007610ff5b7816 */ /* 0x000fe2000000005b */
[----:B------:R-:W-:Y:S01]  /*5600*/  IMAD R107, R107, UR42, RZ ;  /* 0x0000002a6b6b7c24 */ /* 0x000fe2000f8e02ff */
[----:B------:R-:W-:Y:S01]  /*5610*/  PRMT R99, RZ, 0x7610, R99 ;  /* 0x00007610ff637816 */ /* 0x000fe20000000063 */
[----:B------:R-:W3:Y:S01]  /*5620*/  @!P4 LDG.E.U16 R100, desc[UR14][R104.64] ;  /* 0x0000000e6864c981 */ /* 0x000ee2000c1e1500 */
[----:B------:R-:W-:Y:S01]  /*5630*/  ISETP.GE.AND P4, PT, R106, UR13, PT ;  /* 0x0000000d6a007c0c */ /* 0x000fe2000bf86270 */
[----:B------:R-:W-:Y:S01]  /*5640*/  IMAD.WIDE R88, R107, 0x2, R76 ;  /* 0x000000026b587825 */ /* 0x000fe200078e024c */
[----:B------:R-:W-:Y:S01]  /*5650*/  LOP3.LUT R106, R0, 0x16, RZ, 0xfc, !PT ;  /* 0x00000016006a7812 */ /* 0x000fe200078efcff */
[----:B------:R-:W-:Y:S01]  /*5660*/  ULDC UR42, c[0x0][0x238] ;  /* 0x00008e00002a7ab9 */ /* 0x000fe20000000800 */
[----:B------:R-:W-:-:S02]  /*5670*/  ISETP.GE.AND P2, PT, R110, UR13, PT ;  /* 0x0000000d6e007c0c */ /* 0x000fc4000bf46270 */
[----:B------:R-:W-:Y:S01]  /*5680*/  LOP3.LUT R111, R0, 0x18, RZ, 0xfc, !PT ;  /* 0x00000018006f7812 */ /* 0x000fe200078efcff */
[----:B------:R0:W3:Y:S01]  /*5690*/  @!P1 LDG.E.U16 R91, desc[UR14][R88.64] ;  /* 0x0000000e585b9981 */ /* 0x0000e2000c1e1500 */
[----:B------:R-:W-:Y:S01]  /*56a0*/  IMAD R106, R106, UR9, RZ ;  /* 0x000000096a6a7c24 */ /* 0x000fe2000f8e02ff */
[----:B------:R-:W-:Y:S01]  /*56b0*/  PRMT R83, RZ, 0x7610, R83 ;  /* 0x00007610ff537816 */ /* 0x000fe20000000053 */
[----:B------:R-:W-:Y:S01]  /*56c0*/  IMAD R110, R110, UR41, RZ ;  /* 0x000000296e6e7c24 */ /* 0x000fe2000f8e02ff */
[C---:B------:R-:W-:Y:S01]  /*56d0*/  ISETP.GE.AND P1, PT, R111.reuse, UR13, PT ;  /* 0x0000000d6f007c0c */ /* 0x040fe2000bf26270 */
[----:B------:R1:W3:Y:S01]  /*56e0*/  @!P3 LDG.E.U16 R99, desc[UR14][R96.64] ;  /* 0x0000000e6063b981 */ /* 0x0002e2000c1e1500 */
[----:B------:R-:W-:Y:S01]  /*56f0*/  LOP3.LUT R107, R0, 0x1c, RZ, 0xfc, !PT ;  /* 0x0000001c006b7812 */ /* 0x000fe200078efcff */
[----:B------:R-:W-:Y:S01]  /*5700*/  IMAD R111, R111, UR42, RZ ;  /* 0x0000002a6f6f7c24 */ /* 0x000fe2000f8e02ff */
[----:B------:R-:W-:Y:S01]  /*5710*/  ULDC UR11, c[0x0][0x238] ;  /* 0x00008e00000b7ab9 */ /* 0x000fe20000000800 */
[----:B------:R-:W-:Y:S01]  /*5720*/  PRMT R127, RZ, 0x7610, R127 ;  /* 0x00007610ff7f7816 */ /* 0x000fe2000000007f */
[----:B0-----:R-:W-:Y:S01]  /*5730*/  IMAD.WIDE R88, R106, 0x2, R76 ;  /* 0x000000026a587825 */ /* 0x001fe200078e024c */
[----:B------:R-:W-:Y:S01]  /*5740*/  LOP3.LUT R106, R0, 0x1e, RZ, 0xfc, !PT ;  /* 0x0000001e006a7812 */ /* 0x000fe200078efcff */
[----:B------:R-:W-:Y:S01]  /*5750*/  ULDC UR9, c[0x0][0x238] ;  /* 0x00008e0000097ab9 */ /* 0x000fe20000000800 */
[----:B------:R-:W-:Y:S01]  /*5760*/  PRMT R78, RZ, 0x7610, R78 ;  /* 0x00007610ff4e7816 */ /* 0x000fe2000000004e */
[----:B------:R-:W-:Y:S01]  /*5770*/  ULDC UR41, c[0x0][0x238] ;  /* 0x00008e0000297ab9 */ /* 0x000fe20000000800 */
[----:B-1----:R-:W-:Y:S01]  /*5780*/  IMAD.WIDE R96, R110, 0x2, R76 ;  /* 0x000000026e607825 */ /* 0x002fe200078e024c */
[----:B------:R-:W-:-:S02]  /*5790*/  LOP3.LUT R110, R0, 0x20, RZ, 0xfc, !PT ;  /* 0x00000020006e7812 */ /* 0x000fc400078efcff */
[C---:B------:R-:W-:Y:S01]  /*57a0*/  ISETP.GE.AND P3, PT, R107.reuse, UR13, PT ;  /* 0x0000000d6b007c0c */ /* 0x040fe2000bf66270 */
[----:B------:R-:W-:Y:S01]  /*57b0*/  IMAD R107, R107, UR11, RZ ;  /* 0x0000000b6b6b7c24 */ /* 0x000fe2000f8e02ff */
[----:B------:R0:W3:Y:S01]  /*57c0*/  @!P2 LDG.E.U16 R83, desc[UR14][R96.64] ;  /* 0x0000000e6053a981 */ /* 0x0000e2000c1e1500 */
[--C-:B------:R-:W-:Y:S01]  /*57d0*/  IMAD.WIDE R92, R111, 0x2, R76.reuse ;  /* 0x000000026f5c7825 */ /* 0x100fe200078e024c */
[----:B------:R-:W-:Y:S01]  /*57e0*/  ISETP.GE.AND P2, PT, R110, UR13, PT ;  /* 0x0000000d6e007c0c */ /* 0x000fe2000bf46270 */
[----:B------:R-:W-:Y:S01]  /*57f0*/  ULDC UR11, c[0x0][0x238] ;  /* 0x00008e00000b7ab9 */ /* 0x000fe20000000800 */
[----:B------:R-:W-:Y:S01]  /*5800*/  LOP3.LUT R110, R0, 0x28, RZ, 0xfc, !PT ;  /* 0x00000028006e7812 */ /* 0x000fe200078efcff */
[----:B------:R-:W-:Y:S01]  /*5810*/  IMAD R106, R106, UR9, RZ ;  /* 0x000000096a6a7c24 */ /* 0x000fe2000f8e02ff */
[----:B------:R1:W3:Y:S01]  /*5820*/  @!P1 LDG.E.U16 R127, desc[UR14][R92.64] ;  /* 0x0000000e5c7f9981 */ /* 0x0002e2000c1e1500 */
[----:B------:R-:W-:Y:S01]  /*5830*/  IMAD.WIDE R104, R107, 0x2, R76 ;  /* 0x000000026b687825 */ /* 0x000fe200078e024c */
[----:B------:R-:W-:Y:S01]  /*5840*/  ISETP.GE.AND P1, PT, R110, UR13, PT ;  /* 0x0000000d6e007c0c */ /* 0x000fe2000bf26270 */
[----:B------:R-:W-:-:S02]  /*5850*/  ULDC UR9, c[0x0][0x238] ;  /* 0x00008e0000097ab9 */ /* 0x000fc40000000800 */
[----:B------:R-:W-:Y:S01]  /*5860*/  IMAD.WIDE R106, R106, 0x2, R76 ;  /* 0x000000026a6a7825 */ /* 0x000fe200078e024c */
[----:B------:R-:W-:Y:S02]  /*5870*/  PRMT R90, RZ, 0x7610, R90 ;  /* 0x00007610ff5a7816 */ /* 0x000fe4000000005a */
[C---:B------:R-:W-:Y:S02]  /*5880*/  LOP3.LUT R112, R0.reuse, 0x24, RZ, 0xfc, !PT ;  /* 0x0000002400707812 */ /* 0x040fe400078efcff */
[C---:B------:R-:W-:Y:S01]  /*5890*/  LOP3.LUT R110, R0.reuse, 0x20, RZ, 0xfc, !PT ;  /* 0x00000020006e7812 */ /* 0x040fe200078efcff */
[----:B------:R-:W3:Y:S01]  /*58a0*/  @!P4 LDG.E.U16 R78, desc[UR14][R106.64] ;  /* 0x0000000e6a4ec981 */ /* 0x000ee2000c1e1500 */
[C---:B------:R-:W-:Y:S02]  /*58b0*/  LOP3.LUT R114, R0.reuse, 0x2a, RZ, 0xfc, !PT ;  /* 0x0000002a00727812 */ /* 0x040fe400078efcff */
[----:B------:R-:W-:Y:S01]  /*58c0*/  LOP3.LUT R111, R0, 0x26, RZ, 0xfc, !PT ;  /* 0x00000026006f7812 */ /* 0x000fe200078efcff */
[----:B------:R-:W-:Y:S01]  /*58d0*/  IMAD R110, R110, UR9, RZ ;  /* 0x000000096e6e7c24 */ /* 0x000fe2000f8e02ff */
[----:B------:R-:W-:Y:S01]  /*58e0*/  ISETP.GE.AND P4, PT, R112, UR13, PT ;  /* 0x0000000d70007c0c */ /* 0x000fe2000bf86270 */
[----:B------:R-:W3:Y:S01]  /*58f0*/  @!P0 LDG.E.U16 R90, desc[UR14][R88.64] ;  /* 0x0000000e585a8981 */ /* 0x000ee2000c1e1500 */
[----:B------:R-:W-:Y:S01]  /*5900*/  LOP3.LUT R112, R0, 0x26, RZ, 0xfc, !PT ;  /* 0x0000002600707812 */ /* 0x000fe200078efcff */
[----:B------:R-:W-:Y:S01]  /*5910*/  ULDC UR9, c[0x0][0x238] ;  /* 0x00008e0000097ab9 */ /* 0x000fe20000000800 */
[----:B------:R-:W-:-:S02]  /*5920*/  PRMT R98, RZ, 0x7610, R98 ;  /* 0x00007610ff627816 */ /* 0x000fc40000000062 */
[----:B------:R-:W-:Y:S01]  /*5930*/  ISETP.GE.AND P0, PT, R114, UR13, PT ;  /* 0x0000000d72007c0c */ /* 0x000fe2000bf06270 */
[----:B0-----:R-:W-:Y:S01]  /*5940*/  IMAD.WIDE R96, R110, 0x2, R76 ;  /* 0x000000026e607825 */ /* 0x001fe200078e024c */
[----:B------:R-:W-:Y:S02]  /*5950*/  ISETP.GE.AND P5, PT, R111, UR13, PT ;  /* 0x0000000d6f007c0c */ /* 0x000fe4000bfa6270 */
[----:B------:R-:W-:Y:S01]  /*5960*/  LOP3.LUT R114, R0, 0x28, RZ, 0xfc, !PT ;  /* 0x0000002800727812 */ /* 0x000fe200078efcff */
[----:B------:R-:W-:Y:S01]  /*5970*/  IMAD R112, R112, UR9, RZ ;  /* 0x0000000970707c24 */ /* 0x000fe2000f8e02ff */
[C---:B------:R-:W-:Y:S01]  /*5980*/  LOP3.LUT R113, R0.reuse, 0x22, RZ, 0xfc, !PT ;  /* 0x0000002200717812 */ /* 0x040fe200078efcff */
[----:B------:R-:W-:Y:S01]  /*5990*/  ULDC UR9, c[0x0][0x238] ;  /* 0x00008e0000097ab9 */ /* 0x000fe20000000800 */
[----:B------:R-:W-:Y:S01]  /*59a0*/  LOP3.LUT R111, R0, 0x22, RZ, 0xfc, !PT ;  /* 0x00000022006f7812 */ /* 0x000fe200078efcff */
[----:B------:R0:W3:Y:S01]  /*59b0*/  @!P3 LDG.E.U16 R98, desc[UR14][R104.64] ;  /* 0x0000000e6862b981 */ /* 0x0000e2000c1e1500 */
[----:B------:R-:W-:-:S02]  /*59c0*/  PRMT R121, RZ, 0x7610, R121 ;  /* 0x00007610ff797816 */ /* 0x000fc40000000079 */
[----:B------:R-:W-:Y:S01]  /*59d0*/  LOP3.LUT R110, R0, 0x24, RZ, 0xfc, !PT ;  /* 0x00000024006e7812 */ /* 0x000fe200078efcff */
[----:B------:R-:W-:Y:S01]  /*59e0*/  IMAD R114, R114, UR9, RZ ;  /* 0x0000000972727c24 */ /* 0x000fe2000f8e02ff */
[----:B------:R-:W-:Y:S01]  /*59f0*/  ISETP.GE.AND P3, PT, R113, UR13, PT ;  /* 0x0000000d71007c0c */ /* 0x000fe2000bf66270 */
[----:B------:R-:W-:Y:S01]  /*5a00*/  IMAD R111, R111, UR41, RZ ;  /* 0x000000296f6f7c24 */ /* 0x000fe2000f8e02ff */
[----:B------:R0:W3:Y:S01]  /*5a10*/  @!P2 LDG.E.U16 R121, desc[UR14][R96.64] ;  /* 0x0000000e6079a981 */ /* 0x0000e2000c1e1500 */
[----:B------:R-:W-:Y:S01]  /*5a20*/  IMAD R110, R110, UR11, RZ ;  /* 0x0000000b6e6e7c24 */ /* 0x000fe2000f8e02ff */
[----:B-1----:R-:W-:Y:S01]  /*5a30*/  PRMT R92, RZ, 0x7610, R92 ;  /* 0x00007610ff5c7816 */ /* 0x002fe2000000005c */
[----:B0-----:R-:W-:Y:S01]  /*5a40*/  IMAD.WIDE R104, R111, 0x2, R76 ;  /* 0x000000026f687825 */ /* 0x001fe200078e024c */
[----:B------:R-:W-:Y:S01]  /*5a50*/  PRMT R107, RZ, 0x7610, R107 ;  /* 0x00007610ff6b7816 */ /* 0x000fe2000000006b */
[----:B------:R-:W-:Y:S01]  /*5a60*/  ULDC UR9, c[0x0][0x238] ;  /* 0x00008e0000097ab9 */ /* 0x000fe20000000800 */
[----:B------:R-:W-:Y:S01]  /*5a70*/  LOP3.LUT R116, R0, 0x2c, RZ, 0xfc, !PT ;  /* 0x0000002c00747812 */ /* 0x000fe200078efcff */
[----:B------:R-:W-:Y:S01]  /*5a80*/  IMAD.WIDE R110, R110, 0x2, R76 ;  /* 0x000000026e6e7825 */ /* 0x000fe200078e024c */
[----:B------:R-:W-:Y:S01]  /*5a90*/  LOP3.LUT R115, R0, 0x2e, RZ, 0xfc, !PT ;  /* 0x0000002e00737812 */ /* 0x000fe200078efcff */
[----:B------:R-:W-:Y:S01]  /*5aa0*/  ULDC UR11, c[0x0][0x238] ;  /* 0x00008e00000b7ab9 */ /* 0x000fe20000000800 */
[----:B------:R-:W-:Y:S01]  /*5ab0*/  PRMT R106, RZ, 0x7610, R106 ;  /* 0x00007610ff6a7816 */ /* 0x000fe2000000006a */
[----:B------:R-:W-:Y:S01]  /*5ac0*/  IMAD.WIDE R96, R114, 0x2, R76 ;  /* 0x0000000272607825 */ /* 0x000fe200078e024c */
[----:B------:R-:W-:Y:S01]  /*5ad0*/  LOP3.LUT R114, R0, 0x2a, RZ, 0xfc, !PT ;  /* 0x0000002a00727812 */ /* 0x000fe200078efcff */
[----:B------:R0:W3:Y:S01]  /*5ae0*/  @!P4 LDG.E.U16 R92, desc[UR14][R110.64] ;  /* 0x0000000e6e5cc981 */ /* 0x0000e2000c1e1500 */
[----:B------:R-:W-:Y:S01]  /*5af0*/  PRMT R89, RZ, 0x7610, R89 ;  /* 0x00007610ff597816 */ /* 0x000fe20000000059 */
[----:B------:R-:W-:Y:S01]  /*5b00*/  IMAD.WIDE R112, R112, 0x2, R76 ;  /* 0x0000000270707825 */ /* 0x000fe200078e024c */
[----:B------:R-:W-:Y:S01]  /*5b10*/  PRMT R88, RZ, 0x7610, R88 ;  /* 0x00007610ff587816 */ /* 0x000fe20000000058 */
[----:B------:R1:W3:Y:S01]  /*5b20*/  @!P3 LDG.E.U16 R107, desc[UR14][R104.64] ;  /* 0x0000000e686bb981 */ /* 0x0002e2000c1e1500 */
[----:B------:R-:W-:Y:S01]  /*5b30*/  LOP3.LUT R117, R0, 0x34, RZ, 0xfc, !PT ;  /* 0x0000003400757812 */ /* 0x000fe200078efcff */
[----:B------:R-:W-:Y:S01]  /*5b40*/  IMAD R114, R114, UR9, RZ ;  /* 0x0000000972727c24 */ /* 0x000fe2000f8e02ff */
[----:B------:R-:W-:Y:S01]  /*5b50*/  ISETP.GE.AND P2, PT, R116, UR13, PT ;  /* 0x0000000d74007c0c */ /* 0x000fe2000bf46270 */
[----:B------:R-:W-:Y:S01]  /*5b60*/  ULDC UR9, c[0x0][0x238] ;  /* 0x00008e0000097ab9 */ /* 0x000fe20000000800 */
[----:B------:R-:W3:Y:S01]  /*5b70*/  @!P5 LDG.E.U16 R89, desc[UR14][R112.64] ;  /* 0x0000000e7059d981 */ /* 0x000ee2000c1e1500 */
[----:B0-----:R-:W-:Y:S01]  /*5b80*/  PRMT R111, RZ, 0x7610, R111 ;  /* 0x00007610ff6f7816 */ /* 0x001fe2000000006f */
[----:B------:R-:W-:Y:S01]  /*5b90*/  ULDC UR41, c[0x0][0x238] ;  /* 0x00008e0000297ab9 */ /* 0x000fe20000000800 */
[----:B-1----:R-:W-:Y:S01]  /*5ba0*/  IMAD.WIDE R104, R114, 0x2, R76 ;  /* 0x0000000272687825 */ /* 0x002fe200078e024c */
[----:B------:R-:W-:-:S03]  /*5bb0*/  LOP3.LUT R114, R0, 0x30, RZ, 0xfc, !PT ;  /* 0x0000003000727812 */ /* 0x000fc600078efcff */
[----:B------:R0:W3:Y:S01]  /*5bc0*/  @!P1 LDG.E.U16 R111, desc[UR14][R96.64] ;  /* 0x0000000e606f9981 */ /* 0x0000e2000c1e1500 */
[----:B------:R-:W-:-:S03]  /*5bd0*/  ISETP.GE.AND P1, PT, R114, UR13, PT ;  /* 0x0000000d72007c0c */ /* 0x000fc6000bf26270 */
[----:B------:R1:W3:Y:S01]  /*5be0*/  @!P0 LDG.E.U16 R106, desc[UR14][R104.64] ;  /* 0x0000000e686a8981 */ /* 0x0002e2000c1e1500 */
[C---:B------:R-:W-:Y:S02]  /*5bf0*/  LOP3.LUT R114, R0.reuse, 0x2c, RZ, 0xfc, !PT ;  /* 0x0000002c00727812 */ /* 0x040fe400078efcff */
[----:B------:R-:W-:Y:S02]  /*5c00*/  ISETP.GE.AND P3, PT, R115, UR13, PT ;  /* 0x0000000d73007c0c */ /* 0x000fe4000bf66270 */
[----:B------:R-:W-:Y:S01]  /*5c10*/  LOP3.LUT R115, R0, 0x32, RZ, 0xfc, !PT ;  /* 0x0000003200737812 */ /* 0x000fe200078efcff */
[----:B------:R-:W-:Y:S01]  /*5c20*/  IMAD R114, R114, UR9, RZ ;  /* 0x0000000972727c24 */ /* 0x000fe2000f8e02ff */
[----:B0-----:R-:W-:Y:S01]  /*5c30*/  PRMT R97, RZ, 0x7610, R97 ;  /* 0x00007610ff617816 */ /* 0x001fe20000000061 */
[----:B------:R-:W-:Y:S01]  /*5c40*/  ULDC UR9, c[0x0][0x238] ;  /* 0x00008e0000097ab9 */ /* 0x000fe20000000800 */
[----:B------:R-:W-:Y:S01]  /*5c50*/  ISETP.GE.AND P0, PT, R115, UR13, PT ;  /* 0x0000000d73007c0c */ /* 0x000fe2000bf06270 */
[----:B-1----:R-:W-:Y:S01]  /*5c60*/  IMAD.WIDE R104, R114, 0x2, R76 ;  /* 0x0000000272687825 */ /* 0x002fe200078e024c */
[----:B------:R-:W-:-:S02]  /*5c70*/  LOP3.LUT R115, R0, 0x2e, RZ, 0xfc, !PT ;  /* 0x0000002e00737812 */ /* 0x000fc400078efcff */
[C---:B------:R-:W-:Y:S02]  /*5c80*/  LOP3.LUT R116, R0.reuse, 0x36, RZ, 0xfc, !PT ;  /* 0x0000003600747812 */ /* 0x040fe400078efcff */
[----:B------:R-:W-:Y:S01]  /*5c90*/  LOP3.LUT R114, R0, 0x30, RZ, 0xfc, !PT ;  /* 0x0000003000727812 */ /* 0x000fe200078efcff */
[----:B------:R-:W3:Y:S01]  /*5ca0*/  @!P2 LDG.E.U16 R97, desc[UR14][R104.64] ;  /* 0x0000000e6861a981 */ /* 0x000ee2000c1e1500 */
[----:B------:R-:W-:Y:S01]  /*5cb0*/  IMAD R115, R115, UR11, RZ ;  /* 0x0000000b73737c24 */ /* 0x000fe2000f8e02ff */
[----:B------:R-:W-:Y:S01]  /*5cc0*/  ISETP.GE.AND P2, PT, R116, UR13, PT ;  /* 0x0000000d74007c0c */ /* 0x000fe2000bf46270 */
[----:B------:R-:W-:Y:S01]  /*5cd0*/  ULDC UR11, c[0x0][0x238] ;  /* 0x00008e00000b7ab9 */ /* 0x000fe20000000800 */
[----:B------:R-:W-:Y:S01]  /*5ce0*/  LOP3.LUT R116, R0, 0x32, RZ, 0xfc, !PT ;  /* 0x0000003200747812 */ /* 0x000fe200078efcff */
[----:B------:R-:W-:Y:S01]  /*5cf0*/  IMAD R114, R114, UR9, RZ ;  /* 0x0000000972727c24 */ /* 0x000fe2000f8e02ff */
[----:B------:R-:W-:Y:S01]  /*5d00*/  ULDC UR9, c[0x0][0x238] ;  /* 0x00008e0000097ab9 */ /* 0x000fe20000000800 */
[----:B------:R-:W-:-:S04]  /*5d10*/  IMAD.WIDE R112, R115, 0x2, R76 ;  /* 0x0000000273707825 */ /* 0x000fc800078e024c */
[----:B------:R-:W-:Y:S01]  /*5d20*/  IMAD R116, R116, UR9, RZ ;  /* 0x0000000974747c24 */ /* 0x000fe2000f8e02ff */
[----:B------:R0:W3:Y:S01]  /*5d30*/  @!P3 LDG.E.U16 R88, desc[UR14][R112.64] ;  /* 0x0000000e7058b981 */ /* 0x0000e2000c1e1500 */
[----:B------:R-:W-:Y:S01]  /*5d40*/  PRMT R110, RZ, 0x7610, R110 ;  /* 0x00007610ff6e7816 */ /* 0x000fe2000000006e */
[--C-:B------:R-:W-:Y:S01]  /*5d50*/  IMAD.WIDE R114, R114, 0x2, R76.reuse ;  /* 0x0000000272727825 */ /* 0x100fe200078e024c */
[----:B------:R-:W-:Y:S01]  /*5d60*/  LOP3.LUT R118, R0, 0x34, RZ, 0xfc, !PT ;  /* 0x0000003400767812 */ /* 0x000fe200078efcff */
[----:B------:R-:W-:Y:S01]  /*5d70*/  ULDC UR9, c[0x0][0x238] ;  /* 0x00008e0000097ab9 */ /* 0x000fe20000000800 */
[----:B------:R-:W-:Y:S01]  /*5d80*/  ISETP.GE.AND P4, PT, R117, UR13, PT ;  /* 0x0000000d75007c0c */ /* 0x000fe2000bf86270 */
[----:B0-----:R-:W-:Y:S01]  /*5d90*/  IMAD.WIDE R112, R116, 0x2, R76 ;  /* 0x0000000274707825 */ /* 0x001fe200078e024c */
[C---:B------:R-:W-:Y:S01]  /*5da0*/  LOP3.LUT R116, R0.reuse, 0x36, RZ, 0xfc, !PT ;  /* 0x0000003600747812 */ /* 0x040fe200078efcff */
[----:B------:R0:W3:Y:S01]  /*5db0*/  @!P1 LDG.E.U16 R110, desc[UR14][R114.64] ;  /* 0x0000000e726e9981 */ /* 0x0000e2000c1e1500 */
[----:B------:R-:W-:Y:S01]  /*5dc0*/  LOP3.LUT R117, R0, 0x38, RZ, 0xfc, !PT ;  /* 0x0000003800757812 */ /* 0x000fe200078efcff */
[----:B------:R-:W-:Y:S01]  /*5dd0*/  IMAD R118, R118, UR11, RZ ;  /* 0x0000000b76767c24 */ /* 0x000fe2000f8e02ff */
[----:B------:R-:W-:Y:S01]  /*5de0*/  PRMT R85, RZ, 0x7610, R85 ;  /* 0x00007610ff557816 */ /* 0x000fe20000000055 */
[----:B------:R-:W-:Y:S01]  /*5df0*/  IMAD R116, R116, UR9, RZ ;  /* 0x0000000974747c24 */ /* 0x000fe2000f8e02ff */
[----:B------:R-:W-:Y:S01]  /*5e00*/  ISETP.GE.AND P1, PT, R117, UR13, PT ;  /* 0x0000000d75007c0c */ /* 0x000fe2000bf26270 */
[----:B------:R-:W-:Y:S01]  /*5e10*/  ULDC UR9, c[0x0][0x238] ;  /* 0x00008e0000097ab9 */ /* 0x000fe20000000800 */
[----:B------:R-:W-:Y:S01]  /*5e20*/  LOP3.LUT R119, R0, 0x3c, RZ, 0xfc, !PT ;  /* 0x0000003c00777812 */ /* 0x000fe200078efcff */
[----:B------:R-:W-:Y:S01]  /*5e30*/  IMAD.WIDE R116, R116, 0x2, R76 ;  /* 0x0000000274747825 */ /* 0x000fe200078e024c */
[----:B------:R-:W-:Y:S01]  /*5e40*/  PRMT R105, RZ, 0x7610, R105 ;  /* 0x00007610ff697816 */ /* 0x000fe20000000069 */
[----:B------:R-:W-:-:S02]  /*5e50*/  ULDC UR11, c[0x0][0x238] ;  /* 0x00008e00000b7ab9 */ /* 0x000fc40000000800 */
[----:B0-----:R-:W-:Y:S01]  /*5e60*/  IMAD.WIDE R114, R118, 0x2, R76 ;  /* 0x0000000276727825 */ /* 0x001fe200078e024c */
[----:B------:R-:W-:Y:S01]  /*5e70*/  LOP3.LUT R118, R0, 0x3e, RZ, 0xfc, !PT ;  /* 0x0000003e00767812 */ /* 0x000fe200078efcff */
[----:B------:R-:W3:Y:S03]  /*5e80*/  @!P2 LDG.E.U16 R85, desc[UR14][R116.64] ;  /* 0x0000000e7455a981 */ /* 0x000ee6000c1e1500 */
[----:B------:R-:W-:Y:S01]  /*5e90*/  ISETP.GE.AND P2, PT, R118, UR13, PT ;  /* 0x0000000d76007c0c */ /* 0x000fe2000bf46270 */
[----:B------:R0:W3:Y:S01]  /*5ea0*/  @!P0 LDG.E.U16 R105, desc[UR14][R112.64] ;  /* 0x0000000e70698981 */ /* 0x0000e2000c1e1500 */
[C---:B------:R-:W-:Y:S02]  /*5eb0*/  LOP3.LUT R118, R0.reuse, 0x3a, RZ, 0xfc, !PT ;  /* 0x0000003a00767812 */ /* 0x040fe400078efcff */
[----:B------:R-:W-:Y:S02]  /*5ec0*/  ISETP.GE.AND P3, PT, R119, UR13, PT ;  /* 0x0000000d77007c0c */ /* 0x000fe4000bf66270 */
[----:B------:R-:W-:Y:S01]  /*5ed0*/  LOP3.LUT R119, R0, 0x38, RZ, 0xfc, !PT ;  /* 0x0000003800777812 */ /* 0x000fe200078efcff */
[----:B------:R-:W-:Y:S01]  /*5ee0*/  IMAD R118, R118, UR9, RZ ;  /* 0x0000000976767c24 */ /* 0x000fe2000f8e02ff */
[----:B------:R-:W-:Y:S01]  /*5ef0*/  LOP3.LUT R135, R0, 0x3a, RZ, 0xfc, !PT ;  /* 0x0000003a00877812 */ /* 0x000fe200078efcff */
[----:B------:R-:W-:-:S02]  /*5f00*/  ULDC UR9, c[0x0][0x238] ;  /* 0x00008e0000097ab9 */ /* 0x000fc40000000800 */
[----:B------:R-:W-:Y:S01]  /*5f10*/  IMAD R119, R119, UR11, RZ ;  /* 0x0000000b77777c24 */ /* 0x000fe2000f8e02ff */
[----:B------:R-:W-:Y:S01]  /*5f20*/  ISETP.GE.AND P0, PT, R135, UR13, PT ;  /* 0x0000000d87007c0c */ /* 0x000fe2000bf06270 */
[----:B0-----:R-:W-:Y:S01]  /*5f30*/  IMAD.WIDE R112, R118, 0x2, R76 ;  /* 0x0000000276707825 */ /* 0x001fe200078e024c */
[C---:B------:R-:W-:Y:S01]  /*5f40*/  LOP3.LUT R118, R0.reuse, 0x3e, RZ, 0xfc, !PT ;  /* 0x0000003e00767812 */ /* 0x040fe200078efcff */
[----:B------:R-:W-:Y:S01]  /*5f50*/  ULDC UR11, c[0x0][0x238] ;  /* 0x00008e00000b7ab9 */ /* 0x000fe20000000800 */
[----:B------:R-:W-:Y:S01]  /*5f60*/  PRMT R109, RZ, 0x7610, R109 ;  /* 0x00007610ff6d7816 */ /* 0x000fe2000000006d */
[----:B------:R-:W-:Y:S01]  /*5f70*/  IMAD.WIDE R116, R119, 0x2, R76 ;  /* 0x0000000277747825 */ /* 0x000fe200078e024c */
[----:B------:R-:W-:Y:S02]  /*5f80*/  LOP3.LUT R119, R0, 0x3c, RZ, 0xfc, !PT ;  /* 0x0000003c00777812 */ /* 0x000fe400078efcff */
[----:B------:R-:W-:Y:S01]  /*5f90*/  PRMT R96, RZ, 0x7610, R96 ;  /* 0x00007610ff607816 */ /* 0x000fe20000000060 */
[----:B------:R-:W-:Y:S01]  /*5fa0*/  IMAD R118, R118, UR9, RZ ;  /* 0x0000000976767c24 */ /* 0x000fe2000f8e02ff */
[----:B------:R-:W-:Y:S01]  /*5fb0*/  PRMT R104, RZ, 0x7610, R104 ;  /* 0x00007610ff687816 */ /* 0x000fe20000000068 */
[----:B------:R0:W3:Y:S01]  /*5fc0*/  @!P1 LDG.E.U16 R109, desc[UR14][R116.64] ;  /* 0x0000000e746d9981 */ /* 0x0000e2000c1e1500 */
[----:B------:R-:W-:Y:S01]  /*5fd0*/  IMAD R119, R119, UR11, RZ ;  /* 0x0000000b77777c24 */ /* 0x000fe2000f8e02ff */
[----:B------:R-:W-:Y:S01]  /*5fe0*/  PRMT R94, RZ, 0x7610, R94 ;  /* 0x00007610ff5e7816 */ /* 0x000fe2000000005e */
[----:B------:R-:W-:Y:S01]  /*5ff0*/  ULDC UR9, c[0x0][0x238] ;  /* 0x00008e0000097ab9 */ /* 0x000fe20000000800 */
[----:B------:R1:W3:Y:S01]  /*6000*/  @!P4 LDG.E.U16 R96, desc[UR14][R114.64] ;  /* 0x0000000e7260c981 */ /* 0x0002e2000c1e1500 */
[----:B------:R-:W-:Y:S01]  /*6010*/  PRMT R81, RZ, 0x7610, R81 ;  /* 0x00007610ff517816 */ /* 0x000fe20000000051 */
[----:B------:R-:W-:-:S02]  /*6020*/  ULDC UR11, c[0x0][0x238] ;  /* 0x00008e00000b7ab9 */ /* 0x000fc40000000800 */
[----:B------:R-:W3:Y:S01]  /*6030*/  @!P0 LDG.E.U16 R104, desc[UR14][R112.64] ;  /* 0x0000000e70688981 */ /* 0x000ee2000c1e1500 */
[----:B0-----:R-:W-:Y:S01]  /*6040*/  IMAD.WIDE R116, R118, 0x2, R76 ;  /* 0x0000000276747825 */ /* 0x001fe200078e024c */
[----:B------:R-:W-:-:S03]  /*6050*/  LOP3.LUT R118, R0, 0x40, RZ, 0xfc, !PT ;  /* 0x0000004000767812 */ /* 0x000fc600078efcff */
[----:B-1----:R-:W-:Y:S01]  /*6060*/  IMAD.WIDE R114, R119, 0x2, R76 ;  /* 0x0000000277727825 */ /* 0x002fe200078e024c */
[----:B------:R-:W-:Y:S01]  /*6070*/  ISETP.GE.AND P0, PT, R118, UR13, PT ;  /* 0x0000000d76007c0c */ /* 0x000fe2000bf06270 */
[----:B------:R-:W3:Y:S01]  /*6080*/  @!P2 LDG.E.U16 R81, desc[UR14][R116.64] ;  /* 0x0000000e7451a981 */ /* 0x000ee2000c1e1500 */
[C---:B------:R-:W-:Y:S02]  /*6090*/  LOP3.LUT R118, R0.reuse, 0x46, RZ, 0xfc, !PT ;  /* 0x0000004600767812 */ /* 0x040fe400078efcff */
[----:B------:R-:W-:Y:S01]  /*60a0*/  LOP3.LUT R135, R0, 0x42, RZ, 0xfc, !PT ;  /* 0x0000004200877812 */ /* 0x000fe200078efcff */
[----:B------:R0:W3:Y:S01]  /*60b0*/  @!P3 LDG.E.U16 R94, desc[UR14][R114.64] ;  /* 0x0000000e725eb981 */ /* 0x0000e2000c1e1500 */
[----:B------:R-:W-:Y:S02]  /*60c0*/  ISETP.GE.AND P3, PT, R118, UR13, PT ;  /* 0x0000000d76007c0c */ /* 0x000fe4000bf66270 */
[C---:B------:R-:W-:Y:S02]  /*60d0*/  LOP3.LUT R119, R0.reuse, 0x44, RZ, 0xfc, !PT ;  /* 0x0000004400777812 */ /* 0x040fe400078efcff */
[----:B------:R-:W-:-:S02]  /*60e0*/  LOP3.LUT R118, R0, 0x42, RZ, 0xfc, !PT ;  /* 0x0000004200767812 */ /* 0x000fc400078efcff */
[----:B------:R-:W-:Y:S02]  /*60f0*/  ISETP.GE.AND P1, PT, R135, UR13, PT ;  /* 0x0000000d87007c0c */ /* 0x000fe4000bf26270 */
[----:B------:R-:W-:Y:S01]  /*6100*/  ISETP.GE.AND P2, PT, R119, UR13, PT ;  /* 0x0000000d77007c0c */ /* 0x000fe2000bf46270 */
[----:B------:R-:W-:Y:S01]  /*6110*/  IMAD R118, R118, UR9, RZ ;  /* 0x0000000976767c24 */ /* 0x000fe2000f8e02ff */
[----:B------:R-:W-:Y:S01]  /*6120*/  LOP3.LUT R119, R0, 0x40, RZ, 0xfc, !PT ;  /* 0x0000004000777812 */ /* 0x000fe200078efcff */
[----:B------:R-:W-:Y:S01]  /*6130*/  ULDC UR9, c[0x0][0x238] ;  /* 0x00008e0000097ab9 */ /* 0x000fe20000000800 */
[----:B------:R-:W-:Y:S01]  /*6140*/  PRMT R103, RZ, 0x7610, R103 ;  /* 0x00007610ff677816 */ /* 0x000fe20000000067 */
[----:B0-----:R-:W-:Y:S01]  /*6150*/  IMAD.WIDE R114, R118, 0x2, R76 ;  /* 0x0000000276727825 */ /* 0x001fe200078e024c */
[----:B------:R-:W-:-:S03]  /*6160*/  LOP3.LUT R135, R0, 0x48, RZ, 0xfc, !PT ;  /* 0x0000004800877812 */ /* 0x000fc600078efcff */
[----:B------:R-:W-:Y:S01]  /*6170*/  IMAD R119, R119, UR11, RZ ;  /* 0x0000000b77777c24 */ /* 0x000fe2000f8e02ff */
[----:B------:R-:W-:Y:S01]  /*6180*/  PRMT R120, RZ, 0x7610, R120 ;  /* 0x00007610ff787816 */ /* 0x000fe20000000078 */
[----:B------:R0:W3:Y:S01]  /*6190*/  @!P1 LDG.E.U16 R103, desc[UR14][R114.64] ;  /* 0x0000000e72679981 */ /* 0x0000e2000c1e1500 */
[----:B------:R-:W-:Y:S01]  /*61a0*/  ISETP.GE.AND P1, PT, R135, UR13, PT ;  /* 0x0000000d87007c0c */ /* 0x000fe2000bf26270 */
[----:B------:R-:W-:Y:S01]  /*61b0*/  IMAD.WIDE R112, R119, 0x2, R76 ;  /* 0x0000000277707825 */ /* 0x000fe200078e024c */
[C---:B------:R-:W-:Y:S01]  /*61c0*/  LOP3.LUT R135, R0.reuse, 0x50, RZ, 0xfc, !PT ;  /* 0x0000005000877812 */ /* 0x040fe200078efcff */
[----:B------:R-:W-:Y:S01]  /*61d0*/  ULDC UR11, c[0x0][0x238] ;  /* 0x00008e00000b7ab9 */ /* 0x000fe20000000800 */
[C---:B------:R-:W-:Y:S02]  /*61e0*/  LOP3.LUT R118, R0.reuse, 0x46, RZ, 0xfc, !PT ;  /* 0x0000004600767812 */ /* 0x040fe400078efcff */
[C---:B------:R-:W-:Y:S01]  /*61f0*/  LOP3.LUT R119, R0.reuse, 0x44, RZ, 0xfc, !PT ;  /* 0x0000004400777812 */ /* 0x040fe200078efcff */
[----:B------:R-:W3:Y:S01]  /*6200*/  @!P0 LDG.E.U16 R120, desc[UR14][R112.64] ;  /* 0x0000000e70788981 */ /* 0x000ee2000c1e1500 */
[----:B------:R-:W-:-:S02]  /*6210*/  LOP3.LUT R154, R0, 0x4e, RZ, 0xfc, !PT ;  /* 0x0000004e009a7812 */ /* 0x000fc400078efcff */
[----:B------:R-:W-:Y:S02]  /*6220*/  ISETP.GE.AND P0, PT, R135, UR13, PT ;  /* 0x0000000d87007c0c */ /* 0x000fe4000bf06270 */
[----:B------:R-:W-:Y:S01]  /*6230*/  LOP3.LUT R135, R0, 0x4a, RZ, 0xfc, !PT ;  /* 0x0000004a00877812 */ /* 0x000fe200078efcff */
[----:B------:R-:W-:Y:S01]  /*6240*/  IMAD R118, R118, UR9, RZ ;  /* 0x0000000976767c24 */ /* 0x000fe2000f8e02ff */
[----:B------:R-:W-:Y:S01]  /*6250*/  ISETP.GE.AND P4, PT, R154, UR13, PT ;  /* 0x0000000d9a007c0c */ /* 0x000fe2000bf86270 */
[----:B------:R-:W-:Y:S01]  /*6260*/  IMAD R119, R119, UR11, RZ ;  /* 0x0000000b77777c24 */ /* 0x000fe2000f8e02ff */
[----:B------:R-:W-:Y:S01]  /*6270*/  ULDC UR9, c[0x0][0x238] ;  /* 0x00008e0000097ab9 */ /* 0x000fe20000000800 */
[----:B------:R-:W-:Y:S01]  /*6280*/  LOP3.LUT R154, R0, 0x48, RZ, 0xfc, !PT ;  /* 0x00000048009a7812 */ /* 0x000fe200078efcff */
[----:B------:R-:W-:Y:S01]  /*6290*/  IMAD R135, R135, UR9, RZ ;  /* 0x0000000987877c24 */ /* 0x000fe2000f8e02ff */
[----:B------:R-:W-:Y:S01]  /*62a0*/  PRMT R93, RZ, 0x7610, R93 ;  /* 0x00007610ff5d7816 */ /* 0x000fe2000000005d */
[----:B------:R-:W-:Y:S01]  /*62b0*/  IMAD.WIDE R116, R119, 0x2, R76 ;  /* 0x0000000277747825 */ /* 0x000fe200078e024c */
[----:B------:R-:W-:Y:S01]  /*62c0*/  ULDC UR11, c[0x0][0x238] ;  /* 0x00008e00000b7ab9 */ /* 0x000fe20000000800 */
[----:B------:R-:W-:Y:S01]  /*62d0*/  PRMT R79, RZ, 0x7610, R79 ;  /* 0x00007610ff4f7816 */ /* 0x000fe2000000004f */
[----:B------:R-:W-:Y:S01]  /*62e0*/  ULDC UR9, c[0x0][0x238] ;  /* 0x00008e0000097ab9 */ /* 0x000fe20000000800 */
[----:B------:R-:W-:Y:S01]  /*62f0*/  IMAD.WIDE R118, R118, 0x2, R76 ;  /* 0x0000000276767825 */ /* 0x000fe200078e024c */
[----:B------:R-:W-:Y:S01]  /*6300*/  LOP3.LUT R167, R0, 0x4c, RZ, 0xfc, !PT ;  /* 0x0000004c00a77812 */ /* 0x000fe200078efcff */
[----:B------:R1:W3:Y:S02]  /*6310*/  @!P2 LDG.E.U16 R93, desc[UR14][R116.64] ;  /* 0x0000000e745da981 */ /* 0x0002e4000c1e1500 */
[----:B------:R-:W-:Y:S01]  /*6320*/  IMAD R154, R154, UR11, RZ ;  /* 0x0000000b9a9a7c24 */ /* 0x000fe2000f8e02ff */
[----:B------:R-:W-:Y:S01]  /*6330*/  PRMT R122, RZ, 0x7610, R122 ;  /* 0x00007610ff7a7816 */ /* 0x000fe2000000007a */
[--C-:B0-----:R-:W-:Y:S01]  /*6340*/  IMAD.WIDE R114, R135, 0x2, R76.reuse ;  /* 0x0000000287727825 */ /* 0x101fe200078e024c */
[C---:B------:R-:W-:Y:S01]  /*6350*/  LOP3.LUT R135, R0.reuse, 0x4e, RZ, 0xfc, !PT ;  /* 0x0000004e00877812 */ /* 0x040fe200078efcff */
[----:B------:R0:W3:Y:S01]  /*6360*/  @!P3 LDG.E.U16 R79, desc[UR14][R118.64] ;  /* 0x0000000e764fb981 */ /* 0x0000e2000c1e1500 */
[----:B------:R-:W-:Y:S01]  /*6370*/  LOP3.LUT R168, R0, 0x4a, RZ, 0xfc, !PT ;  /* 0x0000004a00a87812 */ /* 0x000fe200078efcff */
[----:B------:R-:W-:Y:S01]  /*6380*/  ULDC UR11, c[0x0][0x238] ;  /* 0x00008e00000b7ab9 */ /* 0x000fe20000000800 */
[----:B-1----:R-:W-:Y:S01]  /*6390*/  IMAD.WIDE R116, R154, 0x2, R76 ;  /* 0x000000029a747825 */ /* 0x002fe200078e024c */
[----:B------:R-:W-:-:S02]  /*63a0*/  LOP3.LUT R154, R0, 0x4c, RZ, 0xfc, !PT ;  /* 0x0000004c009a7812 */ /* 0x000fc400078efcff */
[----:B------:R-:W-:Y:S01]  /*63b0*/  ISETP.GE.AND P3, PT, R167, UR13, PT ;  /* 0x0000000da7007c0c */ /* 0x000fe2000bf66270 */
[----:B------:R-:W-:Y:S01]  /*63c0*/  IMAD R135, R135, UR9, RZ ;  /* 0x0000000987877c24 */ /* 0x000fe2000f8e02ff */
[----:B------:R1:W3:Y:S01]  /*63d0*/  @!P1 LDG.E.U16 R122, desc[UR14][R116.64] ;  /* 0x0000000e747a9981 */ /* 0x0002e2000c1e1500 */
[----:B------:R-:W-:Y:S01]  /*63e0*/  ISETP.GE.AND P2, PT, R168, UR13, PT ;  /* 0x0000000da8007c0c */ /* 0x000fe2000bf46270 */
[----:B------:R-:W-:Y:S01]  /*63f0*/  IMAD R154, R154, UR11, RZ ;  /* 0x0000000b9a9a7c24 */ /* 0x000fe2000f8e02ff */
[----:B0-----:R-:W-:Y:S01]  /*6400*/  PRMT R118, RZ, 0x7610, R118 ;  /* 0x00007610ff767816 */ /* 0x001fe20000000076 */
[----:B------:R-:W-:Y:S01]  /*6410*/  ULDC UR9, c[0x0][0x238] ;  /* 0x00008e0000097ab9 */ /* 0x000fe20000000800 */
[----:B------:R-:W-:Y:S01]  /*6420*/  PRMT R119, RZ, 0x7610, R119 ;  /* 0x00007610ff777816 */ /* 0x000fe20000000077 */
[----:B------:R-:W-:Y:S01]  /*6430*/  IMAD.WIDE R112, R154, 0x2, R76 ;  /* 0x000000029a707825 */ /* 0x000fe200078e024c */
[----:B------:R-:W-:Y:S01]  /*6440*/  PRMT R128, RZ, 0x7610, R128 ;  /* 0x00007610ff807816 */ /* 0x000fe20000000080 */
[----:B------:R-:W-:-:S02]  /*6450*/  ULDC UR11, c[0x0][0x238] ;  /* 0x00008e00000b7ab9 */ /* 0x000fc40000000800 */
[--C-:B-1----:R-:W-:Y:S01]  /*6460*/  IMAD.WIDE R116, R135, 0x2, R76.reuse ;  /* 0x0000000287747825 */ /* 0x102fe200078e024c */
[C---:B------:R-:W-:Y:S01]  /*6470*/  LOP3.LUT R135, R0.reuse, 0x50, RZ, 0xfc, !PT ;  /* 0x0000005000877812 */ /* 0x040fe200078efcff */
[----:B------:R0:W3:Y:S04]  /*6480*/  @!P3 LDG.E.U16 R118, desc[UR14][R112.64] ;  /* 0x0000000e7076b981 */ /* 0x0000e8000c1e1500 */
[----:B------:R-:W-:Y:S01]  /*6490*/  IMAD R135, R135, UR9, RZ ;  /* 0x0000000987877c24 */ /* 0x000fe2000f8e02ff */
[----:B------:R1:W3:Y:S01]  /*64a0*/  @!P2 LDG.E.U16 R119, desc[UR14][R114.64] ;  /* 0x0000000e7277a981 */ /* 0x0002e2000c1e1500 */
[C---:B------:R-:W-:Y:S01]  /*64b0*/  LOP3.LUT R154, R0.reuse, 0x56, RZ, 0xfc, !PT ;  /* 0x00000056009a7812 */ /* 0x040fe200078efcff */
[----:B------:R-:W-:Y:S01]  /*64c0*/  ULDC UR9, c[0x0][0x238] ;  /* 0x00008e0000097ab9 */ /* 0x000fe20000000800 */
[----:B0-----:R-:W-:Y:S01]  /*64d0*/  IMAD.WIDE R112, R135, 0x2, R76 ;  /* 0x0000000287707825 */ /* 0x001fe200078e024c */
[----:B------:R-:W-:-:S02]  /*64e0*/  LOP3.LUT R135, R0, 0x52, RZ, 0xfc, !PT ;  /* 0x0000005200877812 */ /* 0x000fc400078efcff */
[C---:B------:R-:W-:Y:S02]  /*64f0*/  LOP3.LUT R167, R0.reuse, 0x54, RZ, 0xfc, !PT ;  /* 0x0000005400a77812 */ /* 0x040fe400078efcff */
[C---:B-1----:R-:W-:Y:S01]  /*6500*/  LOP3.LUT R114, R0.reuse, 0x52, RZ, 0xfc, !PT ;  /* 0x0000005200727812 */ /* 0x042fe200078efcff */
[----:B------:R0:W3:Y:S01]  /*6510*/  @!P0 LDG.E.U16 R128, desc[UR14][R112.64] ;  /* 0x0000000e70808981 */ /* 0x0000e2000c1e1500 */
[----:B------:R-:W-:Y:S02]  /*6520*/  ISETP.GE.AND P1, PT, R135, UR13, PT ;  /* 0x0000000d87007c0c */ /* 0x000fe4000bf26270 */
[----:B------:R-:W-:Y:S02]  /*6530*/  PRMT R123, RZ, 0x7610, R123 ;  /* 0x00007610ff7b7816 */ /* 0x000fe4000000007b */
[----:B------:R-:W-:Y:S01]  /*6540*/  LOP3.LUT R135, R0, 0x58, RZ, 0xfc, !PT ;  /* 0x0000005800877812 */ /* 0x000fe200078efcff */
[----:B------:R-:W-:Y:S01]  /*6550*/  IMAD R114, R114, UR41, RZ ;  /* 0x0000002972727c24 */ /* 0x000fe2000f8e02ff */
[C---:B------:R-:W-:Y:S01]  /*6560*/  ISETP.GE.AND P3, PT, R154.reuse, UR13, PT ;  /* 0x0000000d9a007c0c */ /* 0x040fe2000bf66270 */
[----:B------:R-:W-:Y:S01]  /*6570*/  IMAD R154, R154, UR9, RZ ;  /* 0x000000099a9a7c24 */ /* 0x000fe2000f8e02ff */
[C---:B------:R-:W-:Y:S01]  /*6580*/  ISETP.GE.AND P2, PT, R167.reuse, UR13, PT ;  /* 0x0000000da7007c0c */ /* 0x040fe2000bf46270 */
[----:B------:R-:W-:Y:S01]  /*6590*/  IMAD R167, R167, UR11, RZ ;  /* 0x0000000ba7a77c24 */ /* 0x000fe2000f8e02ff */
[----:B------:R-:W-:Y:S01]  /*65a0*/  ISETP.GE.AND P0, PT, R135, UR13, PT ;  /* 0x0000000d87007c0c */ /* 0x000fe2000bf06270 */
[----:B------:R1:W3:Y:S01]  /*65b0*/  @!P4 LDG.E.U16 R123, desc[UR14][R116.64] ;  /* 0x0000000e747bc981 */ /* 0x0002e2000c1e1500 */
[----:B------:R-:W-:Y:S01]  /*65c0*/  LOP3.LUT R135, R0, 0x5a, RZ, 0xfc, !PT ;  /* 0x0000005a00877812 */ /* 0x000fe200078efcff */
[----:B0-----:R-:W-:Y:S01]  /*65d0*/  IMAD.WIDE R112, R114, 0x2, R76 ;  /* 0x0000000272707825 */ /* 0x001fe200078e024c */
[----:B------:R-:W-:Y:S01]  /*65e0*/  PRMT R125, RZ, 0x7610, R125 ;  /* 0x00007610ff7d7816 */ /* 0x000fe2000000007d */
[----:B------:R-:W-:Y:S01]  /*65f0*/  ULDC UR9, c[0x0][0x238] ;  /* 0x00008e0000097ab9 */ /* 0x000fe20000000800 */
[----:B------:R-:W-:Y:S01]  /*6600*/  PRMT R124, RZ, 0x7610, R124 ;  /* 0x00007610ff7c7816 */ /* 0x000fe2000000007c */
[----:B------:R-:W-:Y:S01]  /*6610*/  IMAD.WIDE R114, R167, 0x2, R76 ;  /* 0x00000002a7727825 */ /* 0x000fe200078e024c */
[----:B------:R-:W-:Y:S01]  /*6620*/  ISETP.GE.AND P4, PT, R135, UR13, PT ;  /* 0x0000000d87007c0c */ /* 0x000fe2000bf86270 */
[----:B------:R-:W-:-:S02]  /*6630*/  ULDC UR11, c[0x0][0x238] ;  /* 0x00008e00000b7ab9 */ /* 0x000fc40000000800 */
[----:B-1----:R-:W-:Y:S01]  /*6640*/  IMAD.WIDE R116, R154, 0x2, R76 ;  /* 0x000000029a747825 */ /* 0x002fe200078e024c */
[C---:B------:R-:W-:Y:S01]  /*6650*/  LOP3.LUT R154, R0.reuse, 0x5a, RZ, 0xfc, !PT ;  /* 0x0000005a009a7812 */ /* 0x040fe200078efcff */
[----:B------:R0:W3:Y:S01]  /*6660*/  @!P1 LDG.E.U16 R125, desc[UR14][R112.64] ;  /* 0x0000000e707d9981 */ /* 0x0000e2000c1e1500 */
[----:B------:R-:W-:Y:S02]  /*6670*/  LOP3.LUT R167, R0, 0x58, RZ, 0xfc, !PT ;  /* 0x0000005800a77812 */ /* 0x000fe400078efcff */
[----:B------:R-:W-:Y:S01]  /*6680*/  PRMT R126, RZ, 0x7610, R126 ;  /* 0x00007610ff7e7816 */ /* 0x000fe2000000007e */
[----:B------:R-:W-:Y:S01]  /*6690*/  IMAD R154, R154, UR9, RZ ;  /* 0x000000099a9a7c24 */ /* 0x000fe2000f8e02ff */
[----:B------:R-:W-:Y:S01]  /*66a0*/  LOP3.LUT R135, R0, 0x5c, RZ, 0xfc, !PT ;  /* 0x0000005c00877812 */ /* 0x000fe200078efcff */
[----:B------:R-:W-:Y:S01]  /*66b0*/  IMAD R167, R167, UR11, RZ ;  /* 0x0000000ba7a77c24 */ /* 0x000fe2000f8e02ff */
[----:B------:R1:W3:Y:S01]  /*66c0*/  @!P3 LDG.E.U16 R124, desc[UR14][R116.64] ;  /* 0x0000000e747cb981 */ /* 0x0002e2000c1e1500 */
[----:B------:R-:W-:Y:S01]  /*66d0*/  PRMT R156, RZ, 0x7610, R156 ;  /* 0x00007610ff9c7816 */ /* 0x000fe2000000009c */
[----:B------:R-:W-:Y:S01]  /*66e0*/  ULDC UR9, c[0x0][0x238] ;  /* 0x00008e0000097ab9 */ /* 0x000fe20000000800 */
[----:B------:R-:W-:Y:S01]  /*66f0*/  ISETP.GE.AND P1, PT, R135, UR13, PT ;  /* 0x0000000d87007c0c */ /* 0x000fe2000bf26270 */
[----:B------:R2:W3:Y:S01]  /*6700*/  @!P2 LDG.E.U16 R126, desc[UR14][R114.64] ;  /* 0x0000000e727ea981 */ /* 0x0004e2000c1e1500 */
[----:B0-----:R-:W-:Y:S01]  /*6710*/  IMAD.WIDE R112, R167, 0x2, R76 ;  /* 0x00000002a7707825 */ /* 0x001fe200078e024c */
[----:B------:R-:W-:Y:S01]  /*6720*/  PRMT R158, RZ, 0x7610, R158 ;  /* 0x00007610ff9e7816 */ /* 0x000fe2000000009e */
[----:B------:R-:W-:Y:S01]  /*6730*/  ULDC UR11, c[0x0][0x238] ;  /* 0x00008e00000b7ab9 */ /* 0x000fe20000000800 */
[----:B-1----:R-:W-:-:S02]  /*6740*/  PRMT R116, RZ, 0x7610, R116 ;  /* 0x00007610ff747816 */ /* 0x002fc40000000074 */
[----:B------:R-:W-:Y:S01]  /*6750*/  LOP3.LUT R117, R0, 0x7e, RZ, 0xfc, !PT ;  /* 0x0000007e00757812 */ /* 0x000fe200078efcff */
[----:B------:R-:W-:Y:S01]  /*6760*/  IMAD R135, R135, UR9, RZ ;  /* 0x0000000987877c24 */ /* 0x000fe2000f8e02ff */
[----:B------:R0:W3:Y:S01]  /*6770*/  @!P0 LDG.E.U16 R156, desc[UR14][R112.64] ;  /* 0x0000000e709c8981 */ /* 0x0000e2000c1e1500 */
[----:B--2---:R-:W-:Y:S01]  /*6780*/  IMAD.WIDE R114, R154, 0x2, R76 ;  /* 0x000000029a727825 */ /* 0x004fe200078e024c */
[----:B------:R-:W-:Y:S01]  /*6790*/  ISETP.GE.AND P2, PT, R117, UR13, PT ;  /* 0x0000000d75007c0c */ /* 0x000fe2000bf46270 */
[----:B------:R-:W-:-:S03]  /*67a0*/  ULDC UR9, c[0x0][0x238] ;  /* 0x00008e0000097ab9 */ /* 0x000fc60000000800 */
[----:B------:R1:W2:Y:S01]  /*67b0*/  @!P4 LDG.E.U16 R116, desc[UR14][R114.64] ;  /* 0x0000000e7274c981 */ /* 0x0002a2000c1e1500 */
[----:B------:R-:W-:Y:S02]  /*67c0*/  IMAD R117, R117, UR40, RZ ;  /* 0x0000002875757c24 */ /* 0x000fe4000f8e02ff */
[----:B0-----:R-:W-:Y:S01]  /*67d0*/  IMAD.WIDE R112, R135, 0x2, R76 ;  /* 0x0000000287707825 */ /* 0x001fe200078e024c */
[----:B-1----:R-:W-:Y:S02]  /*67e0*/  PRMT R114, RZ, 0x7610, R114 ;  /* 0x00007610ff727816 */ /* 0x002fe40000000072 */
[C---:B------:R-:W-:Y:S02]  /*67f0*/  LOP3.LUT R115, R0.reuse, 0x5e, RZ, 0xfc, !PT ;  /* 0x0000005e00737812 */ /* 0x040fe400078efcff */
[----:B------:R-:W-:Y:S02]  /*6800*/  LOP3.LUT R135, R0, 0x60, RZ, 0xfc, !PT ;  /* 0x0000006000877812 */ /* 0x000fe400078efcff */
[----:B------:R-:W-:Y:S01]  /*6810*/  ISETP.GE.AND P0, PT, R115, UR13, PT ;  /* 0x0000000d73007c0c */ /* 0x000fe2000bf06270 */
[----:B------:R0:W2:Y:S01]  /*6820*/  @!P1 LDG.E.U16 R114, desc[UR14][R112.64] ;  /* 0x0000000e70729981 */ /* 0x0000a2000c1e1500 */
[----:B------:R-:W-:-:S02]  /*6830*/  PRMT R115, RZ, 0x7610, R115 ;  /* 0x00007610ff737816 */ /* 0x000fc40000000073 */
[----:B------:R-:W-:Y:S01]  /*6840*/  ISETP.GE.AND P1, PT, R135, UR13, PT ;  /* 0x0000000d87007c0c */ /* 0x000fe2000bf26270 */
[----:B0-----:R-:W-:Y:S01]  /*6850*/  IMAD.WIDE R112, R117, 0x2, R76 ;  /* 0x0000000275707825 */ /* 0x001fe200078e024c */
[----:B------:R-:W-:-:S04]  /*6860*/  PRMT R117, RZ, 0x7610, R117 ;  /* 0x00007610ff757816 */ /* 0x000fc80000000075 */
[----:B------:R0:W2:Y:S02]  /*6870*/  @!P2 LDG.E.U16 R115, desc[UR14][R112.64] ;  /* 0x0000000e7073a981 */ /* 0x0000a4000c1e1500 */
[----:B0-----:R-:W-:-:S05]  /*6880*/  IMAD.WIDE R112, R247, 0x2, R76 ;  /* 0x00000002f7707825 */ /* 0x001fca00078e024c */
[----:B------:R0:W2:Y:S02]  /*6890*/  @!P0 LDG.E.U16 R117, desc[UR14][R112.64] ;  /* 0x0000000e70758981 */ /* 0x0000a4000c1e1500 */
[----:B0-----:R-:W-:-:S05]  /*68a0*/  IMAD.WIDE R112, R248, 0x2, R76 ;  /* 0x00000002f8707825 */ /* 0x001fca00078e024c */
[----:B------:R0:W2:Y:S02]  /*68b0*/  @!P1 LDG.E.U16 R158, desc[UR14][R112.64] ;  /* 0x0000000e709e9981 */ /* 0x0000a4000c1e1500 */
[----:B0-----:R-:W-:-:S04]  /*68c0*/  LOP3.LUT R112, R0, 0x62, RZ, 0xfc, !PT ;  /* 0x0000006200707812 */ /* 0x001fc800078efcff */
[----:B------:R-:W-:Y:S02]  /*68d0*/  ISETP.GE.AND P0, PT, R112, UR13, PT ;  /* 0x0000000d70007c0c */ /* 0x000fe4000bf06270 */
[----:B------:R-:W-:Y:S02]  /*68e0*/  LOP3.LUT R112, R0, 0x64, RZ, 0xfc, !PT ;  /* 0x0000006400707812 */ /* 0x000fe400078efcff */
[----:B------:R-:W-:Y:S02]  /*68f0*/  PRMT R135, RZ, 0x7610, R135 ;  /* 0x00007610ff877816 */ /* 0x000fe40000000087 */
[----:B------:R-:W-:Y:S01]  /*6900*/  ISETP.GE.AND P1, PT, R112, UR13, PT ;  /* 0x0000000d70007c0c */ /* 0x000fe2000bf26270 */
[----:B------:R-:W-:Y:S01]  /*6910*/  IMAD.WIDE R112, R249, 0x2, R76 ;  /* 0x00000002f9707825 */ /* 0x000fe200078e024c */
[----:B------:R-:W-:-:S05]  /*6920*/  PRMT R137, RZ, 0x7610, R137 ;  /* 0x00007610ff897816 */ /* 0x000fca0000000089 */
        /* <DEDUP_REMOVED lines=10> */
[----:B------:R0:W2:Y:S01]  /*69d0*/  @!P0 LDG.E.U16 R139, desc[UR14][R112.64] ;  /* 0x0000000e708b8981 */ /* 0x0000a2000c1e1500 */
[----:B------:R-:W-:Y:S01]  /*69e0*/  LOP3.LUT R167, R0, 0x6a, RZ, 0xfc, !PT ;  /* 0x0000006a00a77812 */ /* 0x000fe200078efcff */
[----:B0-----:R-:W-:-:S05]  /*69f0*/  IMAD.WIDE R112, R252, 0x2, R76 ;  /* 0x00000002fc707825 */ /* 0x001fca00078e024c */
[----:B------:R0:W2:Y:S01]  /*6a00*/  @!P1 LDG.E.U16 R159, desc[UR14][R112.64] ;  /* 0x0000000e709f9981 */ /* 0x0000a2000c1e1500 */
[----:B------:R-:W-:Y:S01]  /*6a10*/  IMAD R167, R167, UR11, RZ ;  /* 0x0000000ba7a77c24 */ /* 0x000fe2000f8e02ff */
[C---:B------:R-:W-:Y:S01]  /*6a20*/  LOP3.LUT R154, R0.reuse, 0x6c, RZ, 0xfc, !PT ;  /* 0x0000006c009a7812 */ /* 0x040fe200078efcff */
[----:B------:R-:W-:Y:S01]  /*6a30*/  ULDC UR11, c[0x0][0x238] ;  /* 0x00008e00000b7ab9 */ /* 0x000fe20000000800 */
[----:B0-----:R-:W-:-:S04]  /*6a40*/  LOP3.LUT R112, R0, 0x6a, RZ, 0xfc, !PT ;  /* 0x0000006a00707812 */ /* 0x001fc800078efcff */
[----:B------:R-:W-:Y:S02]  /*6a50*/  ISETP.GE.AND P0, PT, R112, UR13, PT ;  /* 0x0000000d70007c0c */ /* 0x000fe4000bf06270 */
[----:B------:R-:W-:Y:S02]  /*6a60*/  LOP3.LUT R112, R0, 0x6c, RZ, 0xfc, !PT ;  /* 0x0000006c00707812 */ /* 0x000fe400078efcff */
[----:B------:R-:W-:Y:S02]  /*6a70*/  PRMT R141, RZ, 0x7610, R141 ;  /* 0x00007610ff8d7816 */ /* 0x000fe4000000008d */
[----:B------:R-:W-:Y:S01]  /*6a80*/  ISETP.GE.AND P1, PT, R112, UR13, PT ;  /* 0x0000000d70007c0c */ /* 0x000fe2000bf26270 */
[----:B------:R-:W-:Y:S01]  /*6a90*/  IMAD.WIDE R112, R167, 0x2, R76 ;  /* 0x00000002a7707825 */ /* 0x000fe200078e024c */
[----:B------:R-:W-:-:S03]  /*6aa0*/  PRMT R142, RZ, 0x7610, R142 ;  /* 0x00007610ff8e7816 */ /* 0x000fc6000000008e */
[----:B------:R-:W-:Y:S01]  /*6ab0*/  IMAD R154, R154, UR9, RZ ;  /* 0x000000099a9a7c24 */ /* 0x000fe2000f8e02ff */
[----:B------:R-:W-:Y:S01]  /*6ac0*/  LOP3.LUT R167, R0, 0x6e, RZ, 0xfc, !PT ;  /* 0x0000006e00a77812 */ /* 0x000fe200078efcff */
[----:B------:R0:W2:Y:S01]  /*6ad0*/  @!P0 LDG.E.U16 R141, desc[UR14][R112.64] ;  /* 0x0000000e708d8981 */ /* 0x0000a2000c1e1500 */
[----:B------:R-:W-:Y:S01]  /*6ae0*/  PRMT R143, RZ, 0x7610, R143 ;  /* 0x00007610ff8f7816 */ /* 0x000fe2000000008f */
[----:B------:R-:W-:Y:S01]  /*6af0*/  ULDC UR9, c[0x0][0x238] ;  /* 0x00008e0000097ab9 */ /* 0x000fe20000000800 */
[----:B0-----:R-:W-:-:S05]  /*6b00*/  IMAD.WIDE R112, R154, 0x2, R76 ;  /* 0x000000029a707825 */ /* 0x001fca00078e024c */
[----:B------:R0:W2:Y:S01]  /*6b10*/  @!P1 LDG.E.U16 R142, desc[UR14][R112.64] ;  /* 0x0000000e708e9981 */ /* 0x0000a2000c1e1500 */
[----:B------:R-:W-:Y:S01]  /*6b20*/  IMAD R167, R167, UR11, RZ ;  /* 0x0000000ba7a77c24 */ /* 0x000fe2000f8e02ff */
[C---:B------:R-:W-:Y:S01]  /*6b30*/  LOP3.LUT R154, R0.reuse, 0x70, RZ, 0xfc, !PT ;  /* 0x00000070009a7812 */ /* 0x040fe200078efcff */
[----:B------:R-:W-:Y:S01]  /*6b40*/  ULDC UR11, c[0x0][0x238] ;  /* 0x00008e00000b7ab9 */ /* 0x000fe20000000800 */
[----:B0-----:R-:W-:-:S04]  /*6b50*/  LOP3.LUT R112, R0, 0x6e, RZ, 0xfc, !PT ;  /* 0x0000006e00707812 */ /* 0x001fc800078efcff */
[----:B------:R-:W-:Y:S02]  /*6b60*/  ISETP.GE.AND P0, PT, R112, UR13, PT ;  /* 0x0000000d70007c0c */ /* 0x000fe4000bf06270 */
[----:B------:R-:W-:-:S04]  /*6b70*/  LOP3.LUT R112, R0, 0x70, RZ, 0xfc, !PT ;  /* 0x0000007000707812 */ /* 0x000fc800078efcff */
        /* <DEDUP_REMOVED lines=27> */
[----:B0-----:R-:W-:-:S04]  /*6d30*/  LOP3.LUT R112, R0, 0x74, RZ, 0xfc, !PT ;  /* 0x0000007400707812 */ /* 0x001fc800078efcff */
[----:B------:R-:W-:Y:S02]  /*6d40*/  ISETP.GE.AND P0, PT, R112, UR13, PT ;  /* 0x0000000d70007c0c */ /* 0x000fe4000bf06270 */
[C---:B------:R-:W-:Y:S02]  /*6d50*/  LOP3.LUT R112, R0.reuse, 0x76, RZ, 0xfc, !PT ;  /* 0x0000007600707812 */ /* 0x040fe400078efcff */
[----:B------:R-:W-:Y:S02]  /*6d60*/  LOP3.LUT R154, R0, 0x76, RZ, 0xfc, !PT ;  /* 0x00000076009a7812 */ /* 0x000fe400078efcff */
[----:B------:R-:W-:Y:S01]  /*6d70*/  ISETP.GE.AND P1, PT, R112, UR13, PT ;  /* 0x0000000d70007c0c */ /* 0x000fe2000bf26270 */
[----:B------:R-:W-:Y:S01]  /*6d80*/  IMAD.WIDE R112, R167, 0x2, R76 ;  /* 0x00000002a7707825 */ /* 0x000fe200078e024c */
[----:B------:R-:W-:-:S03]  /*6d90*/  PRMT R146, RZ, 0x7610, R146 ;  /* 0x00007610ff927816 */ /* 0x000fc60000000092 */
[----:B------:R-:W-:Y:S01]  /*6da0*/  IMAD R154, R154, UR9, RZ ;  /* 0x000000099a9a7c24 */ /* 0x000fe2000f8e02ff */
[----:B------:R-:W-:Y:S01]  /*6db0*/  ULDC UR9, c[0x0][0x238] ;  /* 0x00008e0000097ab9 */ /* 0x000fe20000000800 */
[----:B------:R0:W2:Y:S02]  /*6dc0*/  @!P0 LDG.E.U16 R145, desc[UR14][R112.64] ;  /* 0x0000000e70918981 */ /* 0x0000a4000c1e1500 */
[----:B0-----:R-:W-:Y:S01]  /*6dd0*/  IMAD.WIDE R112, R154, 0x2, R76 ;  /* 0x000000029a707825 */ /* 0x001fe200078e024c */
[----:B------:R-:W-:-:S04]  /*6de0*/  LOP3.LUT R154, R0, 0x7a, RZ, 0xfc, !PT ;  /* 0x0000007a009a7812 */ /* 0x000fc800078efcff */
        /* <DEDUP_REMOVED lines=8> */
[----:B------:R-:W-:Y:S02]  /*6e70*/  IMAD.WIDE R112, R154, 0x2, R76 ;  /* 0x000000029a707825 */ /* 0x000fe400078e024c */
[----:B------:R-:W0:Y:S01]  /*6e80*/  S2R R154, SR_TID.X ;  /* 0x00000000009a7919 */ /* 0x000e220000002100 */
[----:B------:R-:W-:Y:S01]  /*6e90*/  PRMT R147, RZ, 0x7610, R147 ;  /* 0x00007610ff937816 */ /* 0x000fe20000000093 */
[----:B------:R-:W-:Y:S01]  /*6ea0*/  IMAD R167, R167, UR9, RZ ;  /* 0x00000009a7a77c24 */ /* 0x000fe2000f8e02ff */
[----:B------:R-:W-:-:S04]  /*6eb0*/  PRMT R148, RZ, 0x7610, R148 ;  /* 0x00007610ff947816 */ /* 0x000fc80000000094 */
[----:B------:R1:W2:Y:S02]  /*6ec0*/  @!P0 LDG.E.U16 R147, desc[UR14][R112.64] ;  /* 0x0000000e70938981 */ /* 0x0002a4000c1e1500 */
[----:B-1----:R-:W-:-:S05]  /*6ed0*/  IMAD.WIDE R112, R167, 0x2, R76 ;  /* 0x00000002a7707825 */ /* 0x002fca00078e024c */
[----:B------:R1:W2:Y:S01]  /*6ee0*/  @!P1 LDG.E.U16 R148, desc[UR14][R112.64] ;  /* 0x0000000e70949981 */ /* 0x0002a2000c1e1500 */
[----:B------:R-:W-:Y:S02]  /*6ef0*/  IADD3 RZ, P1, R8, R4, RZ ;  /* 0x0000000408ff7210 */ /* 0x000fe40007f3e0ff */
[----:B0-----:R-:W-:-:S04]  /*6f00*/  LOP3.LUT R154, R154, 0x7f, RZ, 0xc0, !PT ;  /* 0x0000007f9a9a7812 */ /* 0x001fc800078ec0ff */
[----:B------:R-:W-:Y:S01]  /*6f10*/  ISETP.GE.AND P0, PT, R154, UR13, PT ;  /* 0x0000000d9a007c0c */ /* 0x000fe2000bf06270 */
[----:B------:R-:W0:Y:S01]  /*6f20*/  S2R R168, SR_TID.X ;  /* 0x0000000000a87919 */ /* 0x000e220000002100 */
[----:B------:R-:W-:Y:S01]  /*6f30*/  PRMT R149, RZ, 0x7610, R149 ;  /* 0x00007610ff957816 */ /* 0x000fe20000000095 */
[----:B-1----:R-:W-:Y:S02]  /*6f40*/  IMAD.IADD R112, R8, 0x1, R4 ;  /* 0x0000000108707824 */ /* 0x002fe400078e0204 */
[----:B------:R-:W-:Y:S01]  /*6f50*/  IMAD.X R113, R186, 0x1, R3, P1 ;  /* 0x00000001ba717824 */ /* 0x000fe200008e0603 */
[----:B------:R-:W-:Y:S01]  /*6f60*/  BAR.SYNC.DEFER_BLOCKING 0x0 ;  /* 0x0000000000007b1d */ /* 0x000fe20000010000 */
[----:B------:R-:W-:Y:S02]  /*6f70*/  IADD3 RZ, P1, R7, R4, RZ ;  /* 0x0000000407ff7210 */ /* 0x000fe40007f3e0ff */
[----:B------:R-:W-:Y:S02]  /*6f80*/  PRMT R150, RZ, 0x7610, R150 ;  /* 0x00007610ff967816 */ /* 0x000fe40000000096 */
[----:B------:R-:W-:-:S02]  /*6f90*/  PRMT R151, RZ, 0x7610, R151 ;  /* 0x00007610ff977816 */ /* 0x000fc40000000097 */
[----:B------:R-:W-:Y:S01]  /*6fa0*/  PRMT R152, RZ, 0x7610, R152 ;  /* 0x00007610ff987816 */ /* 0x000fe20000000098 */
[----:B------:R1:W2:Y:S02]  /*6fb0*/  @!P0 LDG.E.U16 R149, desc[UR14][R112.64] ;  /* 0x0000000e70958981 */ /* 0x0002a4000c1e1500 */
[----:B-1----:R-:W-:Y:S02]  /*6fc0*/  IMAD.IADD R112, R7, 0x1, R4 ;  /* 0x0000000107707824 */ /* 0x002fe400078e0204 */
[----:B------:R-:W-:Y:S01]  /*6fd0*/  IMAD.X R113, R187, 0x1, R3, P1 ;  /* 0x00000001bb717824 */ /* 0x000fe200008e0603 */
[----:B------:R-:W-:-:S04]  /*6fe0*/  IADD3 RZ, P1, R19, R4, RZ ;  /* 0x0000000413ff7210 */ /* 0x000fc80007f3e0ff */
[----:B------:R1:W2:Y:S02]  /*6ff0*/  @!P0 LDG.E.U16 R150, desc[UR14][R112.64] ;  /* 0x0000000e70968981 */ /* 0x0002a4000c1e1500 */
[----:B-1----:R-:W-:Y:S02]  /*7000*/  IMAD.IADD R112, R19, 0x1, R4 ;  /* 0x0000000113707824 */ /* 0x002fe400078e0204 */
[----:B------:R-:W-:Y:S01]  /*7010*/  IMAD.X R113, R184, 0x1, R3, P1 ;  /* 0x00000001b8717824 */ /* 0x000fe200008e0603 */
[----:B------:R-:W-:-:S04]  /*7020*/  IADD3 RZ, P1, R20, R4, RZ ;  /* 0x0000000414ff7210 */ /* 0x000fc80007f3e0ff */
[----:B------:R1:W2:Y:S01]  /*7030*/  @!P0 LDG.E.U16 R151, desc[UR14][R112.64] ;  /* 0x0000000e70978981 */ /* 0x0002a2000c1e1500 */
[----:B------:R-:W-:Y:S01]  /*7040*/  PRMT R153, RZ, 0x7610, R153 ;  /* 0x00007610ff997816 */ /* 0x000fe20000000099 */
[----:B-1----:R-:W-:Y:S02]  /*7050*/  IMAD.IADD R112, R20, 0x1, R4 ;  /* 0x0000000114707824 */ /* 0x002fe400078e0204 */
[----:B------:R-:W-:Y:S01]  /*7060*/  IMAD.X R113, R183, 0x1, R3, P1 ;  /* 0x00000001b7717824 */ /* 0x000fe200008e0603 */
[----:B------:R-:W-:-:S04]  /*7070*/  IADD3 RZ, P1, R5, R4, RZ ;  /* 0x0000000405ff7210 */ /* 0x000fc80007f3e0ff */
[----:B------:R1:W2:Y:S02]  /*7080*/  @!P0 LDG.E.U16 R152, desc[UR14][R112.64] ;  /* 0x0000000e70988981 */ /* 0x0002a4000c1e1500 */
[----:B-1----:R-:W-:Y:S02]  /*7090*/  IMAD.IADD R112, R5, 0x1, R4 ;  /* 0x0000000105707824 */ /* 0x002fe400078e0204 */
[----:B------:R-:W-:-:S05]  /*70a0*/  IMAD.X R113, R185, 0x1, R3, P1 ;  /* 0x00000001b9717824 */ /* 0x000fca00008e0603 */
[----:B------:R0:W2:Y:S02]  /*70b0*/  @!P0 LDG.E.U16 R153, desc[UR14][R112.64] ;  /* 0x0000000e70998981 */ /* 0x0000a4000c1e1500 */
[----:B0-----:R-:W-:-:S04]  /*70c0*/  LOP3.LUT R112, R168, 0x40, RZ, 0xc0, !PT ;  /* 0x00000040a8707812 */ /* 0x001fc800078ec0ff */
[----:B------:R-:W-:Y:S02]  /*70d0*/  ISETP.NE.U32.AND P1, PT, R112, RZ, PT ;  /* 0x000000ff7000720c */ /* 0x000fe40003f25070 */
[----:B------:R-:W-:Y:S02]  /*70e0*/  LOP3.LUT R112, R168, 0x3f, RZ, 0xc0, !PT ;  /* 0x0000003fa8707812 */ /* 0x000fe400078ec0ff */
[----:B------:R-:W-:Y:S02]  /*70f0*/  SEL R154, RZ, 0x90, !P1 ;  /* 0x00000090ff9a7807 */ /* 0x000fe40004800000 */
[----:B------:R-:W-:Y:S02]  /*7100*/  SHF.L.U32 R112, R112, 0x1, RZ ;  /* 0x0000000170707819 */ /* 0x000fe400000006ff */
[C---:B------:R-:W-:Y:S02]  /*7110*/  IADD3 RZ, P1, R21.reuse, R4, RZ ;  /* 0x0000000415ff7210 */ /* 0x040fe40007f3e0ff */
[----:B------:R-:W-:Y:S01]  /*7120*/  LOP3.LUT R154, R154, R112, RZ, 0x3c, !PT ;  /* 0x000000709a9a7212 */ /* 0x000fe200078e3cff */
[--C-:B------:R-:W-:Y:S01]  /*7130*/  IMAD.IADD R112, R21, 0x1, R4.reuse ;  /* 0x0000000115707824 */ /* 0x100fe200078e0204 */
[----:B------:R-:W-:Y:S01]  /*7140*/  PRMT R155, RZ, 0x7610, R155 ;  /* 0x00007610ff9b7816 */ /* 0x000fe2000000009b */
[----:B------:R-:W-:Y:S01]  /*7150*/  IMAD.X R113, R182, 0x1, R3, P1 ;  /* 0x00000001b6717824 */ /* 0x000fe200008e0603 */
[C---:B------:R-:W-:Y:S01]  /*7160*/  IADD3 RZ, P1, R22.reuse, R4, RZ ;  /* 0x0000000416ff7210 */ /* 0x040fe20007f3e0ff */
[----:B------:R0:W-:Y:S04]  /*7170*/  STS.U16 [R154+UR12], R133 ;  /* 0x000000859a007988 */ /* 0x0001e8000800040c */
[----:B------:R1:W2:Y:S01]  /*7180*/  @!P0 LDG.E.U16 R155, desc[UR14][R112.64] ;  /* 0x0000000e709b8981 */ /* 0x0002a2000c1e1500 */
[----:B0-----:R-:W-:Y:S01]  /*7190*/  PRMT R133, RZ, 0x7610, R133 ;  /* 0x00007610ff857816 */ /* 0x001fe20000000085 */
[----:B-1----:R-:W-:-:S02]  /*71a0*/  IMAD.IADD R112, R22, 0x1, R4 ;  /* 0x0000000116707824 */ /* 0x002fc400078e0204 */
[----:B------:R-:W-:Y:S01]  /*71b0*/  IMAD.X R113, R181, 0x1, R3, P1 ;  /* 0x00000001b5717824 */ /* 0x000fe200008e0603 */
[CC--:B------:R-:W-:Y:S01]  /*71c0*/  IADD3 RZ, P1, R23.reuse, R4.reuse, RZ ;  /* 0x0000000417ff7210 */ /* 0x0c0fe20007f3e0ff */
[----:B----4-:R0:W-:Y:S04]  /*71d0*/  STS.U16 [R154+UR12+0x400], R131 ;  /* 0x000400839a007988 */ /* 0x0101e8000800040c */
[----:B------:R1:W4:Y:S01]  /*71e0*/  @!P0 LDG.E.U16 R133, desc[UR14][R112.64] ;  /* 0x0000000e70858981 */ /* 0x000322000c1e1500 */
[----:B0-----:R-:W-:Y:S01]  /*71f0*/  PRMT R131, RZ, 0x7610, R131 ;  /* 0x00007610ff837816 */ /* 0x001fe20000000083 */
[--C-:B-1----:R-:W-:Y:S02]  /*7200*/  IMAD.IADD R112, R23, 0x1, R4.reuse ;  /* 0x0000000117707824 */ /* 0x102fe400078e0204 */
[----:B------:R-:W-:Y:S01]  /*7210*/  IMAD.X R113, R180, 0x1, R3, P1 ;  /* 0x00000001b4717824 */ /* 0x000fe200008e0603 */
[C---:B------:R-:W-:Y:S01]  /*7220*/  IADD3 RZ, P1, R56.reuse, R4, RZ ;  /* 0x0000000438ff7210 */ /* 0x040fe20007f3e0ff */
[----:B-----5:R0:W-:Y:S04]  /*7230*/  STS.U16 [R154+UR12+0x800], R129 ;  /* 0x000800819a007988 */ /* 0x0201e8000800040c */
[----:B------:R1:W5:Y:S01]  /*7240*/  @!P0 LDG.E.U16 R131, desc[UR14][R112.64] ;  /* 0x0000000e70838981 */ /* 0x000362000c1e1500 */
[----:B0-----:R-:W-:Y:S01]  /*7250*/  PRMT R129, RZ, 0x7610, R129 ;  /* 0x00007610ff817816 */ /* 0x001fe20000000081 */
[----:B-1----:R-:W-:-:S02]  /*7260*/  IMAD.IADD R112, R56, 0x1, R4 ;  /* 0x0000000138707824 */ /* 0x002fc400078e0204 */
[----:B------:R-:W-:Y:S01]  /*7270*/  IMAD.X R113, R179, 0x1, R3, P1 ;  /* 0x00000001b3717824 */ /* 0x000fe200008e0603 */
[CC--:B------:R-:W-:Y:S01]  /*7280*/  IADD3 RZ, P1, R57.reuse, R4.reuse, RZ ;  /* 0x0000000439ff7210 */ /* 0x0c0fe20007f3e0ff */
[----:B---3--:R0:W-:Y:S04]  /*7290*/  STS.U16 [R154+UR12+0xc00], R127 ;  /* 0x000c007f9a007988 */ /* 0x0081e8000800040c */
[----:B------:R1:W3:Y:S01]  /*72a0*/  @!P0 LDG.E.U16 R129, desc[UR14][R112.64] ;  /* 0x0000000e70818981 */ /* 0x0002e2000c1e1500 */
[----:B0-----:R-:W-:Y:S01]  /*72b0*/  PRMT R127, RZ, 0x7610, R127 ;  /* 0x00007610ff7f7816 */ /* 0x001fe2000000007f */
[--C-:B-1----:R-:W-:Y:S02]  /*72c0*/  IMAD.IADD R112, R57, 0x1, R4.reuse ;  /* 0x0000000139707824 */ /* 0x102fe400078e0204 */
[----:B------:R-:W-:Y:S01]  /*72d0*/  IMAD.X R113, R178, 0x1, R3, P1 ;  /* 0x00000001b2717824 */ /* 0x000fe200008e0603 */
[C---:B------:R-:W-:Y:S01]  /*72e0*/  IADD3 RZ, P1, R58.reuse, R4, RZ ;  /* 0x000000043aff7210 */ /* 0x040fe20007f3e0ff */
[----:B------:R0:W-:Y:S04]  /*72f0*/  STS.U16 [R154+UR12+0x1000], R121 ;  /* 0x001000799a007988 */ /* 0x0001e8000800040c */
[----:B------:R1:W3:Y:S01]  /*7300*/  @!P0 LDG.E.U16 R127, desc[UR14][R112.64] ;  /* 0x0000000e707f8981 */ /* 0x0002e2000c1e1500 */
[----:B0-----:R-:W-:Y:S01]  /*7310*/  PRMT R121, RZ, 0x7610, R121 ;  /* 0x00007610ff797816 */ /* 0x001fe20000000079 */
[----:B-1----:R-:W-:-:S02]  /*7320*/  IMAD.IADD R112, R58, 0x1, R4 ;  /* 0x000000013a707824 */ /* 0x002fc400078e0204 */
[----:B------:R-:W-:Y:S01]  /*7330*/  IMAD.X R113, R177, 0x1, R3, P1 ;  /* 0x00000001b1717824 */ /* 0x000fe200008e0603 */
[C---:B------:R-:W-:Y:S02]  /*7340*/  IADD3 RZ, P1, R59.reuse, R4, RZ ;  /* 0x000000043bff7210 */ /* 0x040fe40007f3e0ff */
[----:B------:R-:W-:Y:S02]  /*7350*/  PRMT R157, RZ, 0x7610, R157 ;  /* 0x00007610ff9d7816 */ /* 0x000fe4000000009d */
[----:B------:R0:W3:Y:S04]  /*7360*/  @!P0 LDG.E.U16 R121, desc[UR14][R112.64] ;  /* 0x0000000e70798981 */ /* 0x0000e8000c1e1500 */
[----:B------:R1:W-:Y:S01]  /*7370*/  STS.U16 [R154+UR12+0x1400], R111 ;  /* 0x0014006f9a007988 */ /* 0x0003e2000800040c */
[----:B0-----:R-:W-:-:S02]  /*7380*/  IMAD.IADD R112, R59, 0x1, R4 ;  /* 0x000000013b707824 */ /* 0x001fc400078e0204 */
[----:B------:R-:W-:Y:S01]  /*7390*/  IMAD.X R113, R130, 0x1, R3, P1 ;  /* 0x0000000182717824 */ /* 0x000fe200008e0603 */
[-C--:B------:R-:W-:Y:S01]  /*73a0*/  IADD3 RZ, P1, R6, R4.reuse, RZ ;  /* 0x0000000406ff7210 */ /* 0x080fe20007f3e0ff */
[----:B------:R0:W-:Y:S04]  /*73b0*/  STS.U16 [R154+UR12+0x1800], R110 ;  /* 0x0018006e9a007988 */ /* 0x0001e8000800040c */
[----:B------:R0:W4:Y:S01]  /*73c0*/  @!P0 LDG.E.U16 R157, desc[UR14][R112.64] ;  /* 0x0000000e709d8981 */ /* 0x000122000c1e1500 */
[----:B-1----:R-:W-:Y:S02]  /*73d0*/  IADD3.X R111, R176, R3, RZ, P1, !PT ;  /* 0x00000003b06f7210 */ /* 0x002fe40000ffe4ff */
[----:B------:R-:W-:Y:S01]  /*73e0*/  IADD3 RZ, P1, R18, R4, RZ ;  /* 0x0000000412ff7210 */ /* 0x000fe20007f3e0ff */
[----:B0-----:R-:W-:Y:S01]  /*73f0*/  IMAD.IADD R110, R6, 0x1, R4 ;  /* 0x00000001066e7824 */ /* 0x001fe200078e0204 */
[----:B------:R-:W-:Y:S01]  /*7400*/  PRMT R112, RZ, 0x7610, R112 ;  /* 0x00007610ff707816 */ /* 0x000fe20000000070 */
[----:B------:R0:W-:Y:S05]  /*7410*/  STS.U16 [R154+UR12+0x1c00], R109 ;  /* 0x001c006d9a007988 */ /* 0x0001ea000800040c */
[----:B------:R1:W5:Y:S01]  /*7420*/  @!P0 LDG.E.U16 R112, desc[UR14][R110.64] ;  /* 0x0000000e6e708981 */ /* 0x000362000c1e1500 */
        /* <DEDUP_REMOVED lines=9> */
[C---:B------:R-:W-:Y:S02]  /*74c0*/  IADD3 RZ, P1, R16.reuse, R4, RZ ;  /* 0x0000000410ff7210 */ /* 0x040fe40007f3e0ff */
[----:B-1----:R-:W-:Y:S02]  /*74d0*/  PRMT R120, RZ, 0x7610, R120 ;  /* 0x00007610ff787816 */ /* 0x002fe40000000078 */
        /* <DEDUP_REMOVED lines=19> */
[----:B--2---:R1:W-:Y:S01]  /*7610*/  STS.U16 [R154+UR12+0x3000], R158 ;  /* 0x0030009e9a007988 */ /* 0x0043e2000800040c */
[----:B0-----:R-:W-:-:S02]  /*7620*/  IMAD.IADD R110, R13, 0x1, R4 ;  /* 0x000000010d6e7824 */ /* 0x001fc400078e0204 */
[----:B------:R-:W-:Y:S01]  /*7630*/  IMAD.X R111, R134, 0x1, R3, P1 ;  /* 0x00000001866f7824 */ /* 0x000fe200008e0603 */
[C---:B------:R-:W-:Y:S02]  /*7640*/  IADD3 RZ, P1, R12.reuse, R4, RZ ;  /* 0x000000040cff7210 */ /* 0x040fe40007f3e0ff */
[----:B-1----:R-:W-:Y:S02]  /*7650*/  PRMT R158, RZ, 0x7610, R158 ;  /* 0x00007610ff9e7816 */ /* 0x002fe4000000009e */
[----:B------:R0:W2:Y:S04]  /*7660*/  @!P0 LDG.E.U16 R156, desc[UR14][R110.64] ;  /* 0x0000000e6e9c8981 */ /* 0x0000a8000c1e1500 */
[----:B------:R1:W-:Y:S01]  /*7670*/  STS.U16 [R154+UR12+0x3400], R159 ;  /* 0x0034009f9a007988 */ /* 0x0003e2000800040c */
[----:B0-----:R-:W-:-:S02]  /*7680*/  IMAD.IADD R110, R12, 0x1, R4 ;  /* 0x000000010c6e7824 */ /* 0x001fc400078e0204 */
[----:B------:R-:W-:Y:S01]  /*7690*/  IMAD.X R111, R171, 0x1, R3, P1 ;  /* 0x00000001ab6f7824 */ /* 0x000fe200008e0603 */
[C---:B------:R-:W-:Y:S02]  /*76a0*/  IADD3 RZ, P1, R11.reuse, R4, RZ ;  /* 0x000000040bff7210 */ /* 0x040fe40007f3e0ff */
[----:B-1----:R-:W-:Y:S02]  /*76b0*/  PRMT R159, RZ, 0x7610, R159 ;  /* 0x00007610ff9f7816 */ /* 0x002fe4000000009f */
[----:B------:R0:W5:Y:S04]  /*76c0*/  @!P0 LDG.E.U16 R158, desc[UR14][R110.64] ;  /* 0x0000000e6e9e8981 */ /* 0x000168000c1e1500 */
[----:B------:R1:W-:Y:S01]  /*76d0*/  STS.U16 [R154+UR12+0x3800], R160 ;  /* 0x003800a09a007988 */ /* 0x0003e2000800040c */
[----:B0-----:R-:W-:Y:S01]  /*76e0*/  IMAD.IADD R110, R11, 0x1, R4 ;  /* 0x000000010b6e7824 */ /* 0x001fe200078e0204 */
[----:B------:R-:W-:-:S02]  /*76f0*/  IADD3.X R111, R136, R3, RZ, P1, !PT ;  /* 0x00000003886f7210 */ /* 0x000fc40000ffe4ff */
[CC--:B------:R-:W-:Y:S02]  /*7700*/  IADD3 RZ, P1, R10.reuse, R4.reuse, RZ ;  /* 0x000000040aff7210 */ /* 0x0c0fe40007f3e0ff */
[----:B-1----:R-:W-:Y:S01]  /*7710*/  PRMT R160, RZ, 0x7610, R160 ;  /* 0x00007610ffa07816 */ /* 0x002fe200000000a0 */
[----:B------:R0:W3:Y:S04]  /*7720*/  @!P0 LDG.E.U16 R159, desc[UR14][R110.64] ;  /* 0x0000000e6e9f8981 */ /* 0x0000e8000c1e1500 */
[----:B------:R1:W-:Y:S01]  /*7730*/  STS.U16 [R154+UR12+0x3c00], R161 ;  /* 0x003c00a19a007988 */ /* 0x0003e2000800040c */
[----:B0-----:R-:W-:Y:S02]  /*7740*/  IMAD.IADD R110, R10, 0x1, R4 ;  /* 0x000000010a6e7824 */ /* 0x001fe400078e0204 */
[----:B------:R-:W-:Y:S01]  /*7750*/  IMAD.X R111, R170, 0x1, R3, P1 ;  /* 0x00000001aa6f7824 */ /* 0x000fe200008e0603 */
[----:B------:R-:W-:-:S02]  /*7760*/  IADD3 RZ, P1, R9, R4, RZ ;  /* 0x0000000409ff7210 */ /* 0x000fc40007f3e0ff */
[----:B-1----:R-:W-:Y:S02]  /*7770*/  PRMT R161, RZ, 0x7610, R161 ;  /* 0x00007610ffa17816 */ /* 0x002fe400000000a1 */
[----:B------:R0:W2:Y:S02]  /*7780*/  @!P0 LDG.E.U16 R160, desc[UR14][R110.64] ;  /* 0x0000000e6ea08981 */ /* 0x0000a4000c1e1500 */
[----:B0-----:R-:W-:Y:S02]  /*7790*/  IMAD.IADD R110, R9, 0x1, R4 ;  /* 0x00000001096e7824 */ /* 0x001fe400078e0204 */
[----:B------:R-:W-:-:S05]  /*77a0*/  IMAD.X R111, R138, 0x1, R3, P1 ;  /* 0x000000018a6f7824 */ /* 0x000fca00008e0603 */
[----:B------:R0:W2:Y:S01]  /*77b0*/  @!P0 LDG.E.U16 R161, desc[UR14][R110.64] ;  /* 0x0000000e6ea18981 */ /* 0x0000a2000c1e1500 */
[----:B------:R-:W-:Y:S02]  /*77c0*/  PRMT R163, RZ, 0x7610, R163 ;  /* 0x00007610ffa37816 */ /* 0x000fe400000000a3 */
[----:B0-----:R-:W-:-:S05]  /*77d0*/  IADD3 R110, P1, R189, R4, RZ ;  /* 0x00000004bd6e7210 */ /* 0x001fca0007f3e0ff */
[----:B------:R-:W-:Y:S01]  /*77e0*/  IMAD.X R111, R162, 0x1, R3, P1 ;  /* 0x00000001a26f7824 */ /* 0x000fe200008e0603 */
[----:B------:R-:W-:-:S04]  /*77f0*/  LOP3.LUT R167, R154, 0x20, RZ, 0x3c, !PT ;  /* 0x000000209aa77812 */ /* 0x000fc800078e3cff */
[----:B------:R0:W2:Y:S04]  /*7800*/  @!P0 LDG.E.U16 R163, desc[UR14][R110.64] ;  /* 0x0000000e6ea38981 */ /* 0x0000a8000c1e1500 */
[----:B------:R1:W-:Y:S01]  /*7810*/  STS.U16 [R167+UR12+0xd00], R83 ;  /* 0x000d0053a7007988 */ /* 0x0003e2000800040c */
[----:B0-----:R-:W-:Y:S02]  /*7820*/  IADD3 R110, P1, R237, R4, RZ ;  /* 0x00000004ed6e7210 */ /* 0x001fe40007f3e0ff */
[----:B-1----:R-:W-:-:S03]  /*7830*/  PRMT R83, RZ, 0x7610, R83 ;  /* 0x00007610ff537816 */ /* 0x002fc60000000053 */
[----:B------:R-:W-:-:S05]  /*7840*/  IMAD.X R111, R212, 0x1, R3, P1 ;  /* 0x00000001d46f7824 */ /* 0x000fca00008e0603 */
[----:B------:R0:W4:Y:S01]  /*7850*/  @!P0 LDG.E.U16 R83, desc[UR14][R110.64] ;  /* 0x0000000e6e538981 */ /* 0x000122000c1e1500 */
[----:B------:R-:W-:-:S03]  /*7860*/  PRMT R165, RZ, 0x7610, R165 ;  /* 0x00007610ffa57816 */ /* 0x000fc600000000a5 */
[----:B------:R1:W-:Y:S01]  /*7870*/  STS.U16 [R167+UR12+0x1500], R106 ;  /* 0x0015006aa7007988 */ /* 0x0003e2000800040c */
[----:B0-----:R-:W-:-:S05]  /*7880*/  IADD3 R110, P1, R242, R4, RZ ;  /* 0x00000004f26e7210 */ /* 0x001fca0007f3e0ff */
[--C-:B------:R-:W-:Y:S01]  /*7890*/  IMAD.X R111, R220, 0x1, R3.reuse, P1 ;  /* 0x00000001dc6f7824 */ /* 0x100fe200008e0603 */
[----:B-1----:R-:W-:Y:S01]  /*78a0*/  IADD3 R106, P1, R229, R4, RZ ;  /* 0x00000004e56a7210 */ /* 0x002fe20007f3e0ff */
[----:B------:R0:W-:Y:S04]  /*78b0*/  STS.U16 [R167+UR12+0x1100], R107 ;  /* 0x0011006ba7007988 */ /* 0x0001e8000800040c */
[----:B------:R1:W3:Y:S01]  /*78c0*/  @!P0 LDG.E.U16 R165, desc[UR14][R110.64] ;  /* 0x0000000e6ea58981 */ /* 0x0002e2000c1e1500 */
[----:B0-----:R-:W-:Y:S01]  /*78d0*/  IMAD.X R107, R204, 0x1, R3, P1 ;  /* 0x00000001cc6b7824 */ /* 0x001fe200008e0603 */
[----:B-1----:R-:W-:-:S06]  /*78e0*/  PRMT R110, RZ, 0x7610, R110 ;  /* 0x00007610ff6e7816 */ /* 0x002fcc000000006e */
[----:B------:R0:W2:Y:S01]  /*78f0*/  @!P0 LDG.E.U16 R110, desc[UR14][R106.64] ;  /* 0x0000000e6a6e8981 */ /* 0x0000a2000c1e1500 */
[----:B------:R-:W-:-:S03]  /*7900*/  PRMT R111, RZ, 0x7610, R111 ;  /* 0x00007610ff6f7816 */ /* 0x000fc6000000006f */
[----:B------:R1:W-:Y:S01]  /*7910*/  STS.U16 [R167+UR12+0x1d00], R104 ;  /* 0x001d0068a7007988 */ /* 0x0003e2000800040c */
[----:B0-----:R-:W-:-:S05]  /*7920*/  IADD3 R106, P1, R203, R4, RZ ;  /* 0x00000004cb6a7210 */ /* 0x001fca0007f3e0ff */
[--C-:B------:R-:W-:Y:S01]  /*7930*/  IMAD.X R107, R73, 0x1, R3.reuse, P1 ;  /* 0x00000001496b7824 */ /* 0x100fe200008e0603 */
[----:B-1----:R-:W-:Y:S01]  /*7940*/  IADD3 R104, P1, R195, R4, RZ ;  /* 0x00000004c3687210 */ /* 0x002fe20007f3e0ff */
[----:B------:R0:W-:Y:S04]  /*7950*/  STS.U16 [R167+UR12+0x1900], R105 ;  /* 0x00190069a7007988 */ /* 0x0001e8000800040c */
[----:B------:R1:W2:Y:S04]  /*7960*/  @!P0 LDG.E.U16 R111, desc[UR14][R106.64] ;  /* 0x0000000e6a6f8981 */ /* 0x0002a8000c1e1500 */
[----:B------:R1:W-:Y:S01]  /*7970*/  STS.U16 [R167+UR12+0x500], R102 ;  /* 0x00050066a7007988 */ /* 0x0003e2000800040c */
[----:B0-----:R-:W-:Y:S01]  /*7980*/  IMAD.X R105, R65, 0x1, R3, P1 ;  /* 0x0000000141697824 */ /* 0x001fe200008e0603 */
[----:B-1----:R-:W-:-:S02]  /*7990*/  PRMT R106, RZ, 0x7610, R106 ;  /* 0x00007610ff6a7816 */ /* 0x002fc4000000006a */
[----:B------:R-:W-:Y:S01]  /*79a0*/  IADD3 R102, P1, R245, R4, RZ ;  /* 0x00000004f5667210 */ /* 0x000fe20007f3e0ff */
[----:B------:R0:W-:Y:S04]  /*79b0*/  STS.U16 [R167+UR12+0x2100], R103 ;  /* 0x00210067a7007988 */ /* 0x0001e8000800040c */
[----:B------:R1:W2:Y:S01]  /*79c0*/  @!P0 LDG.E.U16 R106, desc[UR14][R104.64] ;  /* 0x0000000e686a8981 */ /* 0x0002a2000c1e1500 */
[----:B0-----:R-:W-:Y:S01]  /*79d0*/  IMAD.X R103, R219, 0x1, R3, P1 ;  /* 0x00000001db677824 */ /* 0x001fe200008e0603 */
[----:B-1----:R-:W-:-:S06]  /*79e0*/  PRMT R104, RZ, 0x7610, R104 ;  /* 0x00007610ff687816 */ /* 0x002fcc0000000068 */
[----:B------:R0:W2:Y:S01]  /*79f0*/  @!P0 LDG.E.U16 R104, desc[UR14][R102.64] ;  /* 0x0000000e66688981 */ /* 0x0000a2000c1e1500 */
[----:B------:R-:W-:Y:S02]  /*7a00*/  PRMT R105, RZ, 0x7610, R105 ;  /* 0x00007610ff697816 */ /* 0x000fe40000000069 */
[----:B0-----:R-:W-:-:S05]  /*7a10*/  IADD3 R102, P1, R236, R4, RZ ;  /* 0x00000004ec667210 */ /* 0x001fca0007f3e0ff */
[----:B------:R-:W-:-:S05]  /*7a20*/  IMAD.X R103, R211, 0x1, R3, P1 ;  /* 0x00000001d3677824 */ /* 0x000fca00008e0603 */
[----:B------:R0:W2:Y:S01]  /*7a30*/  @!P0 LDG.E.U16 R105, desc[UR14][R102.64] ;  /* 0x0000000e66698981 */ /* 0x0000a2000c1e1500 */
[----:B------:R-:W-:Y:S02]  /*7a40*/  PRMT R107, RZ, 0x7610, R107 ;  /* 0x00007610ff6b7816 */ /* 0x000fe4000000006b */
[----:B0-----:R-:W-:-:S05]  /*7a50*/  IADD3 R102, P1, R228, R4, RZ ;  /* 0x00000004e4667210 */ /* 0x001fca0007f3e0ff */
[----:B------:R-:W-:Y:S01]  /*7a60*/  IMAD.X R103, R86, 0x1, R3, P1 ;  /* 0x0000000156677824 */ /* 0x000fe200008e0603 */
[----:B------:R0:W-:Y:S04]  /*7a70*/  STS.U16 [R167+UR12+0x2d00], R116 ;  /* 0x002d0074a7007988 */ /* 0x0001e8000800040c */
[----:B------:R1:W2:Y:S01]  /*7a80*/  @!P0 LDG.E.U16 R107, desc[UR14][R102.64] ;  /* 0x0000000e666b8981 */ /* 0x0002a2000c1e1500 */
[----:B0-----:R-:W-:Y:S02]  /*7a90*/  PRMT R116, RZ, 0x7610, R116 ;  /* 0x00007610ff747816 */ /* 0x001fe40000000074 */
[----:B-1----:R-:W-:-:S05]  /*7aa0*/  IADD3 R102, P1, R202, R4, RZ ;  /* 0x00000004ca667210 */ /* 0x002fca0007f3e0ff */
        /* <DEDUP_REMOVED lines=9> */
[----:B-1----:R-:W-:-:S04]  /*7b40*/  IADD3 R102, P1, R244, R4, RZ ;  /* 0x00000004f4667210 */ /* 0x002fc80007f3e0ff */
[----:B------:R-:W-:Y:S01]  /*7b50*/  IADD3.X R103, R218, R3, RZ, P1, !PT ;  /* 0x00000003da677210 */ /* 0x000fe20000ffe4ff */
        /* <DEDUP_REMOVED lines=8> */
[----:B-1----:R-:W-:Y:S01]  /*7be0*/  IADD3 R102, P1, R227, R4, RZ ;  /* 0x00000004e3667210 */ /* 0x002fe20007f3e0ff */
[----:B------:R0:W-:Y:S04]  /*7bf0*/  STS.U16 [R167+UR12+0x3d00], R147 ;  /* 0x003d0093a7007988 */ /* 0x0001e8000800040c */
[----:B------:R-:W-:Y:S01]  /*7c00*/  IMAD.X R103, R84, 0x1, R3, P1 ;  /* 0x0000000154677824 */ /* 0x000fe200008e0603 */
[----:B------:R-:W-:Y:S04]  /*7c10*/  STS.U16 [R167+UR12+0x100], R95 ;  /* 0x0001005fa7007988 */ /* 0x000fe8000800040c */
[----:B------:R1:W2:Y:S01]  /*7c20*/  @!P0 LDG.E.U16 R141, desc[UR14][R102.64] ;  /* 0x0000000e668d8981 */ /* 0x0002a2000c1e1500 */
[----:B0-----:R-:W-:-:S03]  /*7c30*/  LOP3.LUT R147, R154, 0x40, RZ, 0x3c, !PT ;  /* 0x000000409a937812 */ /* 0x001fc600078e3cff */
[----:B------:R-:W-:Y:S04]  /*7c40*/  STS.U16 [R167+UR12+0x900], R99 ;  /* 0x00090063a7007988 */ /* 0x000fe8000800040c */
[----:B------:R-:W-:Y:S01]  /*7c50*/  STS.U16 [R167+UR12+0x3900], R144 ;  /* 0x00390090a7007988 */ /* 0x000fe2000800040c */
[----:B-1----:R-:W-:-:S03]  /*7c60*/  IADD3 R102, P1, R201, R4, RZ ;  /* 0x00000004c9667210 */ /* 0x002fc60007f3e0ff */
[----:B------:R0:W-:Y:S02]  /*7c70*/  STS.U16 [R147+UR12+0x200], R87 ;  /* 0x0002005793007988 */ /* 0x0001e4000800040c */
[----:B------:R-:W-:Y:S01]  /*7c80*/  IMAD.X R103, R71, 0x1, R3, P1 ;  /* 0x0000000147677824 */ /* 0x000fe200008e0603 */
[----:B0-----:R-:W-:-:S06]  /*7c90*/  PRMT R87, RZ, 0x7610, R87 ;  /* 0x00007610ff577816 */ /* 0x001fcc0000000057 */
        /* <DEDUP_REMOVED lines=11> */
[----:B-----5:R-:W-:-:S04]  /*7d50*/  IADD3 R98, P1, R234, R4, RZ ;  /* 0x00000004ea627210 */ /* 0x020fc80007f3e0ff */
[----:B------:R0:W5:Y:S01]  /*7d60*/  @!P0 LDG.E.U16 R102, desc[UR14][R100.64] ;  /* 0x0000000e64668981 */ /* 0x000162000c1e1500 */
[----:B------:R-:W-:Y:S01]  /*7d70*/  IMAD.X R99, R209, 0x1, R3, P1 ;  /* 0x00000001d1637824 */ /* 0x000fe200008e0603 */
[----:B0-----:R-:W-:-:S06]  /*7d80*/  PRMT R100, RZ, 0x7610, R100 ;  /* 0x00007610ff647816 */ /* 0x001fcc0000000064 */
[----:B------:R0:W5:Y:S01]  /*7d90*/  @!P0 LDG.E.U16 R100, desc[UR14][R98.64] ;  /* 0x0000000e62648981 */ /* 0x000162000c1e1500 */
[----:B------:R-:W-:Y:S02]  /*7da0*/  PRMT R101, RZ, 0x7610, R101 ;  /* 0x00007610ff657816 */ /* 0x000fe40000000065 */
[----:B0-----:R-:W-:-:S05]  /*7db0*/  IADD3 R98, P1, R226, R4, RZ ;  /* 0x00000004e2627210 */ /* 0x001fca0007f3e0ff */
[----:B------:R-:W-:-:S05]  /*7dc0*/  IMAD.X R99, R82, 0x1, R3, P1 ;  /* 0x0000000152637824 */ /* 0x000fca00008e0603 */
[----:B------:R0:W5:Y:S01]  /*7dd0*/  @!P0 LDG.E.U16 R101, desc[UR14][R98.64] ;  /* 0x0000000e62658981 */ /* 0x000162000c1e1500 */
[----:B------:R-:W-:-:S03]  /*7de0*/  PRMT R103, RZ, 0x7610, R103 ;  /* 0x00007610ff677816 */ /* 0x000fc60000000067 */
[----:B------:R1:W-:Y:S01]  /*7df0*/  STS.U16 [R147+UR12+0x1a00], R96 ;  /* 0x001a006093007988 */ /* 0x0003e2000800040c */
[----:B0-----:R-:W-:-:S05]  /*7e00*/  IADD3 R98, P1, R200, R4, RZ ;  /* 0x00000004c8627210 */ /* 0x001fca0007f3e0ff */
[--C-:B------:R-:W-:Y:S01]  /*7e10*/  IMAD.X R99, R70, 0x1, R3.reuse, P1 ;  /* 0x0000000146637824 */ /* 0x100fe200008e0603 */
[----:B-1----:R-:W-:Y:S01]  /*7e20*/  IADD3 R96, P1, R192, R4, RZ ;  /* 0x00000004c0607210 */ /* 0x002fe20007f3e0ff */
[----:B------:R0:W-:Y:S04]  /*7e30*/  STS.U16 [R147+UR12+0x1600], R97 ;  /* 0x0016006193007988 */ /* 0x0001e8000800040c */
[----:B------:R1:W5:Y:S04]  /*7e40*/  @!P0 LDG.E.U16 R103, desc[UR14][R98.64] ;  /* 0x0000000e62678981 */ /* 0x000368000c1e1500 */
[----:B------:R4:W-:Y:S01]  /*7e50*/  STS.U16 [R147+UR12+0x1e00], R94 ;  /* 0x001e005e93007988 */ /* 0x0009e2000800040c */
[----:B0-----:R-:W-:Y:S01]  /*7e60*/  IMAD.X R97, R62, 0x1, R3, P1 ;  /* 0x000000013e617824 */ /* 0x001fe200008e0603 */
[----:B-1----:R-:W-:-:S02]  /*7e70*/  PRMT R98, RZ, 0x7610, R98 ;  /* 0x00007610ff627816 */ /* 0x002fc40000000062 */
[----:B----4-:R-:W-:-:S04]  /*7e80*/  IADD3 R94, P1, R241, R4, RZ ;  /* 0x00000004f15e7210 */ /* 0x010fc80007f3e0ff */
[----:B------:R0:W4:Y:S01]  /*7e90*/  @!P0 LDG.E.U16 R98, desc[UR14][R96.64] ;  /* 0x0000000e60628981 */ /* 0x000122000c1e1500 */
[----:B------:R-:W-:-:S03]  /*7ea0*/  IMAD.X R95, R216, 0x1, R3, P1 ;  /* 0x00000001d85f7824 */ /* 0x000fc600008e0603 */
[----:B------:R1:W-:Y:S01]  /*7eb0*/  STS.U16 [R147+UR12+0x1200], R92 ;  /* 0x0012005c93007988 */ /* 0x0003e2000800040c */
[----:B0-----:R-:W-:Y:S02]  /*7ec0*/  PRMT R96, RZ, 0x7610, R96 ;  /* 0x00007610ff607816 */ /* 0x001fe40000000060 */
[----:B-1----:R-:W-:Y:S01]  /*7ed0*/  IADD3 R92, P1, R233, R4, RZ ;  /* 0x00000004e95c7210 */ /* 0x002fe20007f3e0ff */
[----:B------:R0:W-:Y:S04]  /*7ee0*/  STS.U16 [R147+UR12+0x2200], R93 ;  /* 0x0022005d93007988 */ /* 0x0001e8000800040c */
[----:B------:R1:W4:Y:S01]  /*7ef0*/  @!P0 LDG.E.U16 R96, desc[UR14][R94.64] ;  /* 0x0000000e5e608981 */ /* 0x000322000c1e1500 */
[----:B0-----:R-:W-:Y:S01]  /*7f00*/  IMAD.X R93, R208, 0x1, R3, P1 ;  /* 0x00000001d05d7824 */ /* 0x001fe200008e0603 */
[----:B-1----:R-:W-:-:S06]  /*7f10*/  PRMT R94, RZ, 0x7610, R94 ;  /* 0x00007610ff5e7816 */ /* 0x002fcc000000005e */
[----:B------:R0:W4:Y:S01]  /*7f20*/  @!P0 LDG.E.U16 R94, desc[UR14][R92.64] ;  /* 0x0000000e5c5e8981 */ /* 0x000122000c1e1500 */
[----:B------:R-:W-:Y:S02]  /*7f30*/  PRMT R95, RZ, 0x7610, R95 ;  /* 0x00007610ff5f7816 */ /* 0x000fe4000000005f */
[----:B0-----:R-:W-:-:S05]  /*7f40*/  IADD3 R92, P1, R225, R4, RZ ;  /* 0x00000004e15c7210 */ /* 0x001fca0007f3e0ff */
[----:B------:R-:W-:-:S05]  /*7f50*/  IMAD.X R93, R80, 0x1, R3, P1 ;  /* 0x00000001505d7824 */ /* 0x000fca00008e0603 */
[----:B------:R0:W4:Y:S01]  /*7f60*/  @!P0 LDG.E.U16 R95, desc[UR14][R92.64] ;  /* 0x0000000e5c5f8981 */ /* 0x000122000c1e1500 */
[----:B------:R-:W-:Y:S02]  /*7f70*/  PRMT R97, RZ, 0x7610, R97 ;  /* 0x00007610ff617816 */ /* 0x000fe40000000061 */
[----:B0-----:R-:W-:-:S05]  /*7f80*/  IADD3 R92, P1, R224, R4, RZ ;  /* 0x00000004e05c7210 */ /* 0x001fca0007f3e0ff */
[----:B------:R-:W-:-:S05]  /*7f90*/  IMAD.X R93, R140, 0x1, R3, P1 ;  /* 0x000000018c5d7824 */ /* 0x000fca00008e0603 */
[----:B------:R0:W4:Y:S01]  /*7fa0*/  @!P0 LDG.E.U16 R97, desc[UR14][R92.64] ;  /* 0x0000000e5c618981 */ /* 0x000122000c1e1500 */
[----:B------:R-:W-:Y:S02]  /*7fb0*/  PRMT R99, RZ, 0x7610, R99 ;  /* 0x00007610ff637816 */ /* 0x000fe40000000063 */
[----:B0-----:R-:W-:-:S05]  /*7fc0*/  IADD3 R92, P1, R199, R4, RZ ;  /* 0x00000004c75c7210 */ /* 0x001fca0007f3e0ff */
[----:B------:R-:W-:Y:S01]  /*7fd0*/  IMAD.X R93, R69, 0x1, R3, P1 ;  /* 0x00000001455d7824 */ /* 0x000fe200008e0603 */
[----:B------:R0:W-:Y:S04]  /*7fe0*/  STS.U16 [R147+UR12+0x2e00], R114 ;  /* 0x002e007293007988 */ /* 0x0001e8000800040c */
[----:B------:R1:W4:Y:S01]  /*7ff0*/  @!P0 LDG.E.U16 R99, desc[UR14][R92.64] ;  /* 0x0000000e5c638981 */ /* 0x000322000c1e1500 */
[----:B0-----:R-:W-:Y:S02]  /*8000*/  PRMT R114, RZ, 0x7610, R114 ;  /* 0x00007610ff727816 */ /* 0x001fe40000000072 */
[----:B-1----:R-:W-:-:S05]  /*8010*/  IADD3 R92, P1, R191, R4, RZ ;  /* 0x00000004bf5c7210 */ /* 0x002fca0007f3e0ff */
[----:B------:R-:W-:Y:S01]  /*8020*/  IMAD.X R93, R61, 0x1, R3, P1 ;  /* 0x000000013d5d7824 */ /* 0x000fe200008e0603 */
[----:B------:R0:W-:Y:S04]  /*8030*/  STS.U16 [R147+UR12+0x2600], R118 ;  /* 0x0026007693007988 */ /* 0x0001e8000800040c */
[----:B------:R1:W4:Y:S01]  /*8040*/  @!P0 LDG.E.U16 R114, desc[UR14][R92.64] ;  /* 0x0000000e5c728981 */ /* 0x000322000c1e1500 */
[----:B0-----:R-:W-:Y:S02]  /*8050*/  PRMT R118, RZ, 0x7610, R118 ;  /* 0x00007610ff767816 */ /* 0x001fe40000000076 */
[----:B-1----:R-:W-:-:S04]  /*8060*/  IADD3 R92, P1, R240, R4, RZ ;  /* 0x00000004f05c7210 */ /* 0x002fc80007f3e0ff */
[----:B------:R-:W-:Y:S01]  /*8070*/  IADD3.X R93, R215, R3, RZ, P1, !PT ;  /* 0x00000003d75d7210 */ /* 0x000fe20000ffe4ff */
        /* <DEDUP_REMOVED lines=12> */
[----:B------:R-:W-:Y:S02]  /*8140*/  LOP3.LUT R154, R154, 0x60, RZ, 0x3c, !PT ;  /* 0x000000609a9a7812 */ /* 0x000fe400078e3cff */
[----:B0-----:R-:W-:Y:S02]  /*8150*/  PRMT R142, RZ, 0x7610, R142 ;  /* 0x00007610ff8e7816 */ /* 0x001fe4000000008e */
[----:B-1----:R-:W-:-:S05]  /*8160*/  IADD3 R92, P1, R198, R4, RZ ;  /* 0x00000004c65c7210 */ /* 0x002fca0007f3e0ff */
[----:B------:R-:W-:Y:S01]  /*8170*/  IMAD.X R93, R68, 0x1, R3, P1 ;  /* 0x00000001445d7824 */ /* 0x000fe200008e0603 */
[----:B------:R-:W-:Y:S04]  /*8180*/  STS.U16 [R147+UR12+0x3a00], R145 ;  /* 0x003a009193007988 */ /* 0x000fe8000800040c */
[----:B------:R0:W4:Y:S04]  /*8190*/  @!P0 LDG.E.U16 R142, desc[UR14][R92.64] ;  /* 0x0000000e5c8e8981 */ /* 0x000128000c1e1500 */
[----:B------:R-:W-:Y:S01]  /*81a0*/  STS.U16 [R147+UR12+0x3e00], R148 ;  /* 0x003e009493007988 */ /* 0x000fe2000800040c */
[----:B0-----:R-:W-:-:S03]  /*81b0*/  IADD3 R92, P1, R166, R4, RZ ;  /* 0x00000004a65c7210 */ /* 0x001fc60007f3e0ff */
[----:B------:R0:W-:Y:S02]  /*81c0*/  STS.U16 [R154+UR12+0x300], R108 ;  /* 0x0003006c9a007988 */ /* 0x0001e4000800040c */
[----:B------:R-:W-:Y:S01]  /*81d0*/  IMAD.X R93, R60, 0x1, R3, P1 ;  /* 0x000000013c5d7824 */ /* 0x000fe200008e0603 */
[----:B0-----:R-:W-:-:S06]  /*81e0*/  PRMT R108, RZ, 0x7610, R108 ;  /* 0x00007610ff6c7816 */ /* 0x001fcc000000006c */
[----:B------:R0:W4:Y:S01]  /*81f0*/  @!P0 LDG.E.U16 R108, desc[UR14][R92.64] ;  /* 0x0000000e5c6c8981 */ /* 0x000122000c1e1500 */
[----:B------:R-:W-:-:S03]  /*8200*/  PRMT R145, RZ, 0x7610, R145 ;  /* 0x00007610ff917816 */ /* 0x000fc60000000091 */
[----:B------:R1:W-:Y:S01]  /*8210*/  STS.U16 [R154+UR12+0xb00], R90 ;  /* 0x000b005a9a007988 */ /* 0x0003e2000800040c */
[----:B0-----:R-:W-:-:S05]  /*8220*/  IADD3 R92, P1, R239, R4, RZ ;  /* 0x00000004ef5c7210 */ /* 0x001fca0007f3e0ff */
[--C-:B------:R-:W-:Y:S01]  /*8230*/  IMAD.X R93, R214, 0x1, R3.reuse, P1 ;  /* 0x00000001d65d7824 */ /* 0x100fe200008e0603 */
        /* <DEDUP_REMOVED lines=18> */
[----:B-1----:R-:W-:Y:S02]  /*8360*/  PRMT R90, RZ, 0x7610, R90 ;  /* 0x00007610ff5a7816 */ /* 0x002fe4000000005a */
[----:B------:R0:W-:Y:S04]  /*8370*/  STS.U16 [R154+UR12+0x1b00], R85 ;  /* 0x001b00559a007988 */ /* 0x0001e8000800040c */
[----:B------:R1:W4:Y:S01]  /*8380*/  @!P0 LDG.E.U16 R90, desc[UR14][R88.64] ;  /* 0x0000000e585a8981 */ /* 0x000322000c1e1500 */
[----:B0-----:R-:W-:-:S02]  /*8390*/  PRMT R85, RZ, 0x7610, R85 ;  /* 0x00007610ff557816 */ /* 0x001fc40000000055 */
[----:B-1----:R-:W-:-:S05]  /*83a0*/  IADD3 R88, P1, R238, R4, RZ ;  /* 0x00000004ee587210 */ /* 0x002fca0007f3e0ff */
[----:B------:R-:W-:Y:S01]  /*83b0*/  IMAD.X R89, R213, 0x1, R3, P1 ;  /* 0x00000001d5597824 */ /* 0x000fe200008e0603 */
[----:B------:R0:W-:Y:S04]  /*83c0*/  STS.U16 [R154+UR12+0x1f00], R81 ;  /* 0x001f00519a007988 */ /* 0x0001e8000800040c */
[----:B------:R1:W4:Y:S04]  /*83d0*/  @!P0 LDG.E.U16 R85, desc[UR14][R88.64] ;  /* 0x0000000e58558981 */ /* 0x000328000c1e1500 */
[----:B------:R3:W-:Y:S01]  /*83e0*/  STS.U16 [R154+UR12+0xf00], R78 ;  /* 0x000f004e9a007988 */ /* 0x0007e2000800040c */
[----:B0-----:R-:W-:-:S02]  /*83f0*/  PRMT R81, RZ, 0x7610, R81 ;  /* 0x00007610ff517816 */ /* 0x001fc40000000051 */
[----:B-1----:R-:W-:-:S05]  /*8400*/  IADD3 R88, P1, R230, R4, RZ ;  /* 0x00000004e6587210 */ /* 0x002fca0007f3e0ff */
[--C-:B------:R-:W-:Y:S01]  /*8410*/  IMAD.X R89, R205, 0x1, R3.reuse, P1 ;  /* 0x00000001cd597824 */ /* 0x100fe200008e0603 */
[----:B---3--:R-:W-:Y:S01]  /*8420*/  IADD3 R78, P1, R221, R4, RZ ;  /* 0x00000004dd4e7210 */ /* 0x008fe20007f3e0ff */
[----:B------:R0:W-:Y:S04]  /*8430*/  STS.U16 [R154+UR12+0x2300], R79 ;  /* 0x0023004f9a007988 */ /* 0x0001e8000800040c */
[----:B------:R1:W3:Y:S01]  /*8440*/  @!P0 LDG.E.U16 R81, desc[UR14][R88.64] ;  /* 0x0000000e58518981 */ /* 0x0002e2000c1e1500 */
[----:B0-----:R-:W-:Y:S01]  /*8450*/  IMAD.X R79, R74, 0x1, R3, P1 ;  /* 0x000000014a4f7824 */ /* 0x001fe200008e0603 */
[----:B-1----:R-:W-:-:S06]  /*8460*/  PRMT R88, RZ, 0x7610, R88 ;  /* 0x00007610ff587816 */ /* 0x002fcc0000000058 */
[----:B------:R0:W3:Y:S01]  /*8470*/  @!P0 LDG.E.U16 R88, desc[UR14][R78.64] ;  /* 0x0000000e4e588981 */ /* 0x0000e2000c1e1500 */
[----:B------:R-:W-:Y:S02]  /*8480*/  PRMT R89, RZ, 0x7610, R89 ;  /* 0x00007610ff597816 */ /* 0x000fe40000000059 */
[----:B0-----:R-:W-:-:S05]  /*8490*/  IADD3 R78, P1, R196, R4, RZ ;  /* 0x00000004c44e7210 */ /* 0x001fca0007f3e0ff */
[----:B------:R-:W-:-:S05]  /*84a0*/  IMAD.X R79, R66, 0x1, R3, P1 ;  /* 0x00000001424f7824 */ /* 0x000fca00008e0603 */
[----:B------:R0:W3:Y:S02]  /*84b0*/  @!P0 LDG.E.U16 R89, desc[UR14][R78.64] ;  /* 0x0000000e4e598981 */ /* 0x0000e4000c1e1500 */
[C---:B0-----:R-:W-:Y:S02]  /*84c0*/  LOP3.LUT R78, R168.reuse, 0x3f, RZ, 0xc0, !PT ;  /* 0x0000003fa84e7812 */ /* 0x041fe400078ec0ff */
[----:B------:R-:W-:-:S03]  /*84d0*/  LOP3.LUT R79, R168, 0x40, RZ, 0xc0, !PT ;  /* 0x00000040a84f7812 */ /* 0x000fc600078ec0ff */
[----:B------:R-:W-:-:S04]  /*84e0*/  IMAD.SHL.U32 R78, R78, 0x2, RZ ;  /* 0x000000024e4e7824 */ /* 0x000fc800078e00ff */
[----:B------:R-:W-:Y:S01]  /*84f0*/  IMAD R78, R79, 0x80, R78 ;  /* 0x000000804f4e7824 */ /* 0x000fe200078e024e */
[----:B------:R-:W-:Y:S04]  /*8500*/  STS.U16 [R154+UR12+0x2700], R123 ;  /* 0x0027007b9a007988 */ /* 0x000fe8000800040c */
[----:B------:R-:W-:Y:S01]  /*8510*/  STS.U16 [R154+UR12+0x2b00], R124 ;  /* 0x002b007c9a007988 */ /* 0x000fe2000800040c */
[----:B------:R-:W-:-:S03]  /*8520*/  LOP3.LUT R79, R78, 0x10, RZ, 0x3c, !PT ;  /* 0x000000104e4f7812 */ /* 0x000fc600078e3cff */
[----:B------:R-:W-:Y:S04]  /*8530*/  STS.U16 [R154+UR12+0x2f00], R117 ;  /* 0x002f00759a007988 */ /* 0x000fe8000800040c */
[----:B------:R-:W-:Y:S04]  /*8540*/  STS.U16 [R154+UR12+0x3300], R139 ;  /* 0x0033008b9a007988 */ /* 0x000fe8000800040c */
[----:B------:R-:W-:Y:S04]  /*8550*/  STS.U16 [R154+UR12+0x3700], R143 ;  /* 0x0037008f9a007988 */ /* 0x000fe8000800040c */
[----:B------:R-:W-:Y:S04]  /*8560*/  STS.U16 [R154+UR12+0x3b00], R146 ;  /* 0x003b00929a007988 */ /* 0x000fe8000800040c */
[----:B------:R-:W-:Y:S04]  /*8570*/  STS.U16 [R154+UR12+0x3f00], R115 ;  /* 0x003f00739a007988 */ /* 0x000fe8000800040c */
[----:B------:R0:W-:Y:S04]  /*8580*/  STS.U16 [R78+UR12+0x4400], R83 ;  /* 0x004400534e007988 */ /* 0x0001e8000800040c */
[----:B------:R-:W-:Y:S01]  /*8590*/  STS.U16 [R78+UR12+0x4c00], R152 ;  /* 0x004c00984e007988 */ /* 0x000fe2000800040c */
[----:B0-----:R-:W-:-:S03]  /*85a0*/  LOP3.LUT R83, R78, 0x20, RZ, 0x3c, !PT ;  /* 0x000000204e537812 */ /* 0x001fc600078e3cff */
[----:B------:R-:W-:Y:S04]  /*85b0*/  STS.U16 [R78+UR12+0x5000], R157 ;  /* 0x0050009d4e007988 */ /* 0x000fe8000800040c */
[----:B------:R-:W-:Y:S04]  /*85c0*/  STS.U16 [R78+UR12+0x5400], R158 ;  /* 0x0054009e4e007988 */ /* 0x000fe8000800040c */
[----:B------:R-:W-:Y:S04]  /*85d0*/  STS.U16 [R78+UR12+0x4000], R165 ;  /* 0x004000a54e007988 */ /* 0x000fe8000800040c */
[----:B--2---:R-:W-:Y:S04]  /*85e0*/  STS.U16 [R78+UR12+0x4800], R110 ;  /* 0x0048006e4e007988 */ /* 0x004fe8000800040c */
[----:B------:R-:W-:Y:S04]  /*85f0*/  STS.U16 [R78+UR12+0x5800], R111 ;  /* 0x0058006f4e007988 */ /* 0x000fe8000800040c */
        /* <DEDUP_REMOVED lines=8> */
[----:B------:R0:W-:Y:S04]  /*8680*/  STS.U16 [R79+UR12+0x5c80], R119 ;  /* 0x005c80774f007988 */ /* 0x0001e8000800040c */
[----:B------:R-:W-:Y:S04]  /*8690*/  STS.U16 [R83+UR12+0x4d00], R155 ;  /* 0x004d009b53007988 */ /* 0x000fe8000800040c */
[----:B------:R-:W-:Y:S01]  /*86a0*/  STS.U16 [R83+UR12+0x5100], R109 ;  /* 0x0051006d53007988 */ /* 0x000fe2000800040c */
[----:B0-----:R-:W-:-:S03]  /*86b0*/  LOP3.LUT R79, R78, 0x30, RZ, 0x3c, !PT ;  /* 0x000000304e4f7812 */ /* 0x001fc600078e3cff */
        /* <DEDUP_REMOVED lines=10> */
[----:B-----5:R-:W-:Y:S04]  /*8760*/  STS.U16 [R79+UR12+0x4180], R102 ;  /* 0x004180664f007988 */ /* 0x020fe8000800040c */
[----:B------:R-:W-:Y:S04]  /*8770*/  STS.U16 [R79+UR12+0x4580], R100 ;  /* 0x004580644f007988 */ /* 0x000fe8000800040c */
[----:B------:R-:W-:Y:S04]  /*8780*/  STS.U16 [R79+UR12+0x4980], R101 ;  /* 0x004980654f007988 */ /* 0x000fe8000800040c */
[----:B------:R-:W-:Y:S04]  /*8790*/  STS.U16 [R79+UR12+0x5980], R103 ;  /* 0x005980674f007988 */ /* 0x000fe8000800040c */
[----:B----4-:R0:W-:Y:S04]  /*87a0*/  STS.U16 [R79+UR12+0x5d80], R98 ;  /* 0x005d80624f007988 */ /* 0x0101e8000800040c */
        /* <DEDUP_REMOVED lines=10> */
[----:B0-----:R-:W-:-:S02]  /*8850*/  LOP3.LUT R83, R78, 0x60, RZ, 0x3c, !PT ;  /* 0x000000604e537812 */ /* 0x001fc400078e3cff */
[----:B------:R-:W-:Y:S01]  /*8860*/  LOP3.LUT R78, R78, 0x70, RZ, 0x3c, !PT ;  /* 0x000000704e4e7812 */ /* 0x000fe200078e3cff */
[----:B------:R-:W-:Y:S04]  /*8870*/  STS.U16 [R79+UR12+0x4e80], R129 ;  /* 0x004e80814f007988 */ /* 0x000fe8000800040c */
[----:B------:R-:W-:Y:S04]  /*8880*/  STS.U16 [R79+UR12+0x5280], R122 ;  /* 0x0052807a4f007988 */ /* 0x000fe8000800040c */
[----:B------:R-:W-:Y:S04]  /*8890*/  STS.U16 [R79+UR12+0x4280], R118 ;  /* 0x004280764f007988 */ /* 0x000fe8000800040c */
[----:B------:R0:W-:Y:S04]  /*88a0*/  STS.U16 [R79+UR12+0x4680], R126 ;  /* 0x0046807e4f007988 */ /* 0x0001e8000800040c */
        /* <DEDUP_REMOVED lines=16> */
[----:B---3--:R-:W-:Y:S04]  /*89b0*/  STS.U16 [R78+UR12+0x4780], R81 ;  /* 0x004780514e007988 */ /* 0x008fe8000800040c */
[----:B------:R-:W-:Y:S04]  /*89c0*/  STS.U16 [R78+UR12+0x5780], R88 ;  /* 0x005780584e007988 */ /* 0x000fe8000800040c */
[----:B------:R2:W-:Y:S01]  /*89d0*/  STS.U16 [R78+UR12+0x5b80], R89 ;  /* 0x005b80594e007988 */ /* 0x0005e2000800040c */
[----:B------:R3:W-:Y:S06]  /*89e0*/  MEMBAR.ALL.CTA ;  /* 0x0000000000007992 */ /* 0x0007ec0000008000 */
[----:B---3--:R-:W3:Y:S02]  /*89f0*/  FENCE.VIEW.ASYNC.S ;  /* 0x00000000000073c6 */ /* 0x008ee40000000000 */
[----:B---3--:R-:W-:Y:S06]  /*8a00*/  BAR.SYNC.DEFER_BLOCKING 0x0 ;  /* 0x0000000000007b1d */ /* 0x008fec0000010000 */
[----:B------:R-:W-:Y:S01]  /*8a10*/  UMOV UR9, 0x40000040 ;  /* 0x4000004000097882 */ /* 0x000fe20000000000 */
[----:B------:R-:W-:Y:S01]  /*8a20*/  UMOV UR11, 0x40000040 ;  /* 0x40000040000b7882 */ /* 0x000fe20000000000 */
[----:B------:R-:W-:-:S06]  /*8a30*/  WARPGROUP.ARRIVE ;  /* 0x00000000000079c5 */ /* 0x000fcc0000000000 */
[----:B------:R-:W-:Y:S04]  /*8a40*/  HGMMA.64x64x16.F32 R24, gdesc[UR8].tnspA, R24 ;  /* 0x20e00000081879f0 */ /* 0x000fe80008700818 */
[----:B------:R-:W-:Y:S04]  /*8a50*/  HGMMA.64x64x16.F32 R24, gdesc[UR4].tnspA, R24 ;  /* 0x20e00000041879f0 */ /* 0x000fe80008700818 */
[----:B------:R-:W-:Y:S04]  /*8a60*/  HGMMA.64x64x16.F32 R24, gdesc[UR16].tnspA, R24 ;  /* 0x20e00000101879f0 */ /* 0x000fe80008700818 */
[----:B------:R-:W-:Y:S04]  /*8a70*/  HGMMA.64x64x16.F32 R24, gdesc[UR20].tnspA, R24 ;  /* 0x20e00000141879f0 */ /* 0x000fe80008700818 */
[----:B------:R-:W-:Y:S04]  /*8a80*/  HGMMA.64x64x16.F32 R24, gdesc[UR24].tnspA, R24 ;  /* 0x20e00000181879f0 */ /* 0x000fe80008700818 */
[----:B------:R-:W-:Y:S04]  /*8a90*/  HGMMA.64x64x16.F32 R24, gdesc[UR28].tnspA, R24 ;  /* 0x20e000001c1879f0 */ /* 0x000fe80008700818 */
[----:B------:R-:W-:Y:S01]  /*8aa0*/  HGMMA.64x64x16.F32 R24, gdesc[UR32].tnspA, R24 ;  /* 0x20e00000201879f0 */ /* 0x000fe20008700818 */
[----:B0-----:R-:W-:-:S02]  /*8ab0*/  IMAD.MOV.U32 R126, RZ, RZ, R6 ;  /* 0x000000ffff7e7224 */ /* 0x001fc400078e0006 */
[----:B------:R-:W0:Y:S01]  /*8ac0*/  LDC R6, c[0x0][0x23c] ;  /* 0x00008f00ff067b82 */ /* 0x000e220000000800 */
[----:B------:R-:W-:Y:S01]  /*8ad0*/  IMAD.MOV.U32 R117, RZ, RZ, R171 ;  /* 0x000000ffff757224 */ /* 0x000fe200078e00ab */
[----:B-1----:R-:W-:Y:S01]  /*8ae0*/  MOV R163, R162 ;  /* 0x000000a200a37202 */ /* 0x002fe20000000f00 */
[----:B------:R-:W-:Y:S02]  /*8af0*/  IMAD.MOV.U32 R171, RZ, RZ, R179 ;  /* 0x000000ffffab7224 */ /* 0x000fe400078e00b3 */
[----:B------:R-:W-:Y:S02]  /*8b00*/  IMAD.MOV.U32 R169, RZ, RZ, R178 ;  /* 0x000000ffffa97224 */ /* 0x000fe400078e00b2 */
[----:B------:R-:W-:Y:S02]  /*8b10*/  IMAD.MOV.U32 R179, RZ, RZ, R185 ;  /* 0x000000ffffb37224 */ /* 0x000fe400078e00b9 */
[----:B------:R-:W-:Y:S02]  /*8b20*/  IMAD.MOV.U32 R162, RZ, RZ, R189 ;  /* 0x000000ffffa27224 */ /* 0x000fe400078e00bd */
[----:B------:R-:W-:-:S02]  /*8b30*/  IMAD.MOV.U32 R178, RZ, RZ, R5 ;  /* 0x000000ffffb27224 */ /* 0x000fc400078e0005 */
[----:B------:R-:W-:Y:S02]  /*8b40*/  IMAD.MOV.U32 R185, RZ, RZ, R187 ;  /* 0x000000ffffb97224 */ /* 0x000fe400078e00bb */
[----:B------:R-:W-:Y:S02]  /*8b50*/  IMAD.MOV.U32 R189, RZ, RZ, R188 ;  /* 0x000000ffffbd7224 */ /* 0x000fe400078e00bc */
[----:B--2---:R-:W-:Y:S02]  /*8b60*/  IMAD.MOV.U32 R78, RZ, RZ, R10 ;  /* 0x000000ffff4e7224 */ /* 0x004fe400078e000a */
[----:B------:R-:W-:Y:S02]  /*8b70*/  IMAD.MOV.U32 R79, RZ, RZ, R170 ;  /* 0x000000ffff4f7224 */ /* 0x000fe400078e00aa */
[----:B------:R-:W-:Y:S02]  /*8b80*/  IMAD.MOV.U32 R187, RZ, RZ, R186 ;  /* 0x000000ffffbb7224 */ /* 0x000fe400078e00ba */
[----:B------:R-:W-:-:S02]  /*8b90*/  IMAD.MOV.U32 R188, RZ, RZ, R223 ;  /* 0x000000ffffbc7224 */ /* 0x000fc400078e00df */
[----:B0-----:R-:W-:Y:S02]  /*8ba0*/  IMAD.SHL.U32 R5, R6, 0x80, RZ ;  /* 0x0000008006057824 */ /* 0x001fe400078e00ff */
[----:B------:R-:W-:Y:S02]  /*8bb0*/  IMAD.MOV.U32 R186, RZ, RZ, R8 ;  /* 0x000000ffffba7224 */ /* 0x000fe400078e0008 */
[----:B------:R-:W-:Y:S01]  /*8bc0*/  IMAD.MOV.U32 R137, RZ, RZ, R136 ;  /* 0x000000ffff897224 */ /* 0x000fe200078e0088 */
[----:B------:R-:W-:Y:S01]  /*8bd0*/  HGMMA.64x64x16.F32 R24, gdesc[UR36].tnspA, R24, gsb0 ;  /* 0x20e00000241879f0 */ /* 0x000fe20008000818 */
[----:B------:R-:W-:Y:S02]  /*8be0*/  IMAD.MOV.U32 R139, RZ, RZ, R138 ;  /* 0x000000ffff8b7224 */ /* 0x000fe400078e008a */
[----:B------:R-:W-:Y:S02]  /*8bf0*/  IMAD.MOV.U32 R136, RZ, RZ, R11 ;  /* 0x000000ffff887224 */ /* 0x000fe400078e000b */
[----:B------:R-:W-:-:S02]  /*8c00*/  IMAD.MOV.U32 R138, RZ, RZ, R9 ;  /* 0x000000ffff8a7224 */ /* 0x000fc400078e0009 */
[----:B------:R-:W-:-:S04]  /*8c10*/  IMAD.WIDE R10, R5, 0x2, R78 ;  /* 0x00000002050a7825 */ /* 0x000fc800078e024e */
[----:B------:R-:W-:-:S04]  /*8c20*/  IMAD.WIDE R8, R5, 0x2, R188 ;  /* 0x0000000205087825 */ /* 0x000fc800078e02bc */
[----:B------:R-:W-:-:S04]  /*8c30*/  IMAD.WIDE R78, R5, 0x2, R186 ;  /* 0x00000002054e7825 */ /* 0x000fc800078e02ba */
[----:B------:R-:W-:Y:S02]  /*8c40*/  IMAD.MOV.U32 R223, RZ, RZ, R8 ;  /* 0x000000ffffdf7224 */ /* 0x000fe400078e0008 */
[----:B------:R-:W-:Y:S02]  /*8c50*/  IMAD.MOV.U32 R8, RZ, RZ, R78 ;  /* 0x000000ffff087224 */ /* 0x000fe400078e004e */
[----:B------:R-:W0:Y:S01]  /*8c60*/  LDC R78, c[0x0][0x238] ;  /* 0x00008e00ff4e7b82 */ /* 0x000e220000000800 */
[----:B------:R-:W-:Y:S01]  /*8c70*/  VIADD R246, R246, 0xffffffff ;  /* 0xfffffffff6f67836 */ /* 0x000fe20000000000 */
[----:B------:R-:W-:Y:S01]  /*8c80*/  MOV R129, R177 ;  /* 0x000000b100817202 */ /* 0x000fe20000000f00 */
[----:B------:R-:W-:-:S03]  /*8c90*/  IMAD.MOV.U32 R144, RZ, RZ, R194 ;  /* 0x000000ffff907224 */ /* 0x000fc600078e00c2 */
[----:B------:R-:W-:Y:S01]  /*8ca0*/  ISETP.NE.U32.AND P0, PT, R246, RZ, PT ;  /* 0x000000fff600720c */ /* 0x000fe20003f05070 */
[----:B------:R-:W-:Y:S02]  /*8cb0*/  IMAD.MOV.U32 R120, RZ, RZ, R16 ;  /* 0x000000ffff787224 */ /* 0x000fe400078e0010 */
[----:B------:R-:W-:Y:S01]  /*8cc0*/  IMAD.MOV.U32 R121, RZ, RZ, R173 ;  /* 0x000000ffff797224 */ /* 0x000fe200078e00ad */
[----:B------:R-:W-:Y:S01]  /*8cd0*/  MOV R147, R66 ;  /* 0x0000004200937202 */ /* 0x000fe20000000f00 */
[----:B------:R-:W-:Y:S02]  /*8ce0*/  IMAD.MOV.U32 R142, RZ, RZ, R192 ;  /* 0x000000ffff8e7224 */ /* 0x000fe400078e00c0 */
[----:B------:R-:W-:Y:S01]  /*8cf0*/  IMAD.MOV.U32 R194, RZ, RZ, R201 ;  /* 0x000000ffffc27224 */ /* 0x000fe200078e00c9 */
[----:B------:R-:W-:Y:S01]  /*8d00*/  MOV R201, R74 ;  /* 0x0000004a00c97202 */ /* 0x000fe20000000f00 */
[----:B------:R-:W-:Y:S02]  /*8d10*/  IMAD.MOV.U32 R122, RZ, RZ, R17 ;  /* 0x000000ffff7a7224 */ /* 0x000fe400078e0011 */
[----:B------:R-:W-:-:S02]  /*8d20*/  IMAD.MOV.U32 R123, RZ, RZ, R174 ;  /* 0x000000ffff7b7224 */ /* 0x000fc400078e00ae */
[----:B------:R-:W-:Y:S02]  /*8d30*/  IMAD.MOV.U32 R125, RZ, RZ, R175 ;  /* 0x000000ffff7d7224 */ /* 0x000fe400078e00af */
[----:B------:R-:W-:Y:S02]  /*8d40*/  IMAD.MOV.U32 R165, RZ, RZ, R164 ;  /* 0x000000ffffa57224 */ /* 0x000fe400078e00a4 */
[----:B------:R-:W-:Y:S02]  /*8d50*/  IMAD.MOV.U32 R154, RZ, RZ, R193 ;  /* 0x000000ffff9a7224 */ /* 0x000fe400078e00c1 */
[----:B------:R-:W-:Y:S02]  /*8d60*/  IMAD.MOV.U32 R146, RZ, RZ, R196 ;  /* 0x000000ffff927224 */ /* 0x000fe400078e00c4 */
[----:B------:R-:W-:Y:S02]  /*8d70*/  IMAD.MOV.U32 R150, RZ, RZ, R197 ;  /* 0x000000ffff967224 */ /* 0x000fe400078e00c5 */
[----:B------:R-:W-:-:S02]  /*8d80*/  IMAD.MOV.U32 R192, RZ, RZ, R200 ;  /* 0x000000ffffc07224 */ /* 0x000fc400078e00c8 */
[----:B------:R-:W-:Y:S01]  /*8d90*/  IMAD.MOV.U32 R135, RZ, RZ, R134 ;  /* 0x000000ffff877224 */ /* 0x000fe200078e0086 */
[----:B------:R-:W-:Y:S01]  /*8da0*/  MOV R134, R13 ;  /* 0x0000000d00867202 */ /* 0x000fe20000000f00 */
[----:B------:R-:W-:Y:S02]  /*8db0*/  IMAD.MOV.U32 R119, RZ, RZ, R172 ;  /* 0x000000ffff777224 */ /* 0x000fe400078e00ac */
[----:B------:R-:W-:Y:S02]  /*8dc0*/  IMAD.MOV.U32 R133, RZ, RZ, R132 ;  /* 0x000000ffff857224 */ /* 0x000fe400078e0084 */
[----:B------:R-:W-:Y:S02]  /*8dd0*/  IMAD.MOV.U32 R127, RZ, RZ, R176 ;  /* 0x000000ffff7f7224 */ /* 0x000fe400078e00b0 */
[----:B------:R-:W-:Y:S02]  /*8de0*/  IMAD.MOV.U32 R128, RZ, RZ, R58 ;  /* 0x000000ffff807224 */ /* 0x000fe400078e003a */
[----:B------:R-:W-:Y:S01]  /*8df0*/  IMAD.MOV.U32 R175, RZ, RZ, R181 ;  /* 0x000000ffffaf7224 */ /* 0x000fe200078e00b5 */
[----:B------:R-:W-:Y:S01]  /*8e00*/  MOV R91, R205 ;  /* 0x000000cd005b7202 */ /* 0x000fe20000000f00 */
[----:B------:R-:W-:Y:S01]  /*8e10*/  IMAD.MOV.U32 R164, RZ, RZ, R190 ;  /* 0x000000ffffa47224 */ /* 0x000fe200078e00be */
[----:B------:R-:W-:Y:S01]  /*8e20*/  MOV R107, R213 ;  /* 0x000000d5006b7202 */ /* 0x000fe20000000f00 */
[----:B------:R-:W-:-:S02]  /*8e30*/  IMAD.MOV.U32 R143, RZ, RZ, R62 ;  /* 0x000000ffff8f7224 */ /* 0x000fc400078e003e */
[----:B------:R-:W-:Y:S02]  /*8e40*/  IMAD.MOV.U32 R145, RZ, RZ, R64 ;  /* 0x000000ffff917224 */ /* 0x000fe400078e0040 */
[----:B------:R-:W-:Y:S02]  /*8e50*/  IMAD.MOV.U32 R148, RZ, RZ, R198 ;  /* 0x000000ffff947224 */ /* 0x000fe400078e00c6 */
[----:B------:R-:W-:Y:S02]  /*8e60*/  IMAD.MOV.U32 R149, RZ, RZ, R68 ;  /* 0x000000ffff957224 */ /* 0x000fe400078e0044 */
[----:B------:R-:W-:Y:S02]  /*8e70*/  IMAD.MOV.U32 R193, RZ, RZ, R70 ;  /* 0x000000ffffc17224 */ /* 0x000fe400078e0046 */
        /* <DEDUP_REMOVED lines=37> */
[----:B------:R-:W-:-:S04]  /*90d0*/  IMAD.WIDE R16, R5, 0x2, R120 ;  /* 0x0000000205107825 */ /* 0x000fc800078e0278 */
        /* <DEDUP_REMOVED lines=41> */
[----:B------:R-:W-:-:S04]  /*9370*/  IMAD.WIDE R6, R5, 0x2, R126 ;  /* 0x0000000205067825 */ /* 0x000fc800078e027e */
[----:B------:R-:W-:Y:S01]  /*9380*/  IMAD.WIDE R56, R5, 0x2, R128 ;  /* 0x0000000205387825 */ /* 0x000fe200078e0280 */
[----:B------:R-:W-:-:S03]  /*9390*/  UIADD3 UR13, UR13, -0x80, URZ ;  /* 0xffffff800d0d7890 */ /* 0x000fc6000fffe03f */
[----:B------:R-:W-:Y:S01]  /*93a0*/  IMAD.WIDE R162, R5, 0x2, R162 ;  /* 0x0000000205a27825 */ /* 0x000fe200078e02a2 */
[----:B------:R-:W-:-:S03]  /*93b0*/  WARPGROUP.DEPBAR.LE gsb0, 0x0 ;  /* 0x00008000000079c5 */ /* 0x000fc60000010000 */
[----:B------:R-:W-:-:S04]  /*93c0*/  IMAD.WIDE R62, R5, 0x2, R142 ;  /* 0x00000002053e7825 */ /* 0x000fc800078e028e */
        /* <DEDUP_REMOVED lines=26> */
[----:B------:R-:W-:Y:S02]  /*9570*/  IMAD.MOV.U32 R173, RZ, RZ, R17 ;  /* 0x000000ffffad7224 */ /* 0x000fe400078e0011 */
[----:B------:R-:W-:Y:S01]  /*9580*/  IMAD.WIDE R166, R5, 0x2, R166 ;  /* 0x0000000205a67825 */ /* 0x000fe200078e02a6 */
[----:B------:R-:W-:-:S03]  /*9590*/  MOV R189, R162 ;  /* 0x000000a200bd7202 */ /* 0x000fc60000000f00 */
        /* <DEDUP_REMOVED lines=29> */
[----:B0-----:R-:W-:Y:S02]  /*9770*/  IMAD.SHL.U32 R78, R78, 0x80, RZ ;  /* 0x000000804e4e7824 */ /* 0x001fe400078e00ff */
[----:B------:R-:W-:Y:S02]  /*9780*/  IMAD.MOV.U32 R58, RZ, RZ, R56 ;  /* 0x000000ffff3a7224 */ /* 0x000fe400078e0038 */
[----:B------:R-:W-:Y:S02]  /*9790*/  IMAD.MOV.U32 R192, RZ, RZ, R62 ;  /* 0x000000ffffc07224 */ /* 0x000fe400078e003e */
[----:B------:R-:W-:Y:S02]  /*97a0*/  IMAD.MOV.U32 R194, RZ, RZ, R64 ;  /* 0x000000ffffc27224 */ /* 0x000fe400078e0040 */
[----:B------:R-:W-:Y:S01]  /*97b0*/  IMAD.MOV.U32 R196, RZ, RZ, R66 ;  /* 0x000000ffffc47224 */ /* 0x000fe200078e0042 */
[----:B------:R-:W-:Y:S01]  /*97c0*/  MOV R66, R67 ;  /* 0x0000004300427202 */ /* 0x000fe20000000f00 */
[----:B------:R-:W-:-:S02]  /*97d0*/  IMAD.MOV.U32 R198, RZ, RZ, R68 ;  /* 0x000000ffffc67224 */ /* 0x000fc400078e0044 */
[----:B------:R-:W-:Y:S02]  /*97e0*/  IMAD.MOV.U32 R200, RZ, RZ, R70 ;  /* 0x000000ffffc87224 */ /* 0x000fe400078e0046 */
[----:B------:R-:W-:Y:S02]  /*97f0*/  IMAD.MOV.U32 R202, RZ, RZ, R72 ;  /* 0x000000ffffca7224 */ /* 0x000fe400078e0048 */
[----:B------:R-:W-:Y:S01]  /*9800*/  IMAD.MOV.U32 R221, RZ, RZ, R74 ;  /* 0x000000ffffdd7224 */ /* 0x000fe200078e004a */
[----:B------:R-:W-:Y:S01]  /*9810*/  MOV R74, R75 ;  /* 0x0000004b004a7202 */ /* 0x000fe20000000f00 */
[----:B------:R-:W-:Y:S02]  /*9820*/  IMAD.MOV.U32 R188, RZ, RZ, R9 ;  /* 0x000000ffffbc7224 */ /* 0x000fe400078e0009 */
[----:B------:R-:W-:Y:S02]  /*9830*/  IMAD.MOV.U32 R170, RZ, RZ, R11 ;  /* 0x000000ffffaa7224 */ /* 0x000fe400078e000b */
[----:B------:R-:W-:-:S02]  /*9840*/  IMAD.MOV.U32 R171, RZ, RZ, R13 ;  /* 0x000000ffffab7224 */ /* 0x000fc400078e000d */
[----:B------:R-:W-:Y:S01]  /*9850*/  IMAD.MOV.U32 R172, RZ, RZ, R15 ;  /* 0x000000ffffac7224 */ /* 0x000fe200078e000f */
[----:B------:R-:W-:Y:S01]  /*9860*/  MOV R15, R132 ;  /* 0x00000084000f7202 */ /* 0x000fe20000000f00 */
[----:B------:R-:W-:Y:S02]  /*9870*/  IMAD.MOV.U32 R174, RZ, RZ, R59 ;  /* 0x000000ffffae7224 */ /* 0x000fe400078e003b */
[----:B------:R-:W-:Y:S01]  /*9880*/  IMAD.MOV.U32 R56, RZ, RZ, R22 ;  /* 0x000000ffff387224 */ /* 0x000fe200078e0016 */
[----:B------:R-:W-:Y:S01]  /*9890*/  MOV R180, R127 ;  /* 0x0000007f00b47202 */ /* 0x000fe20000000f00 */
        /* <DEDUP_REMOVED lines=98> */
[----:B------:R-:W-:Y:S01]  /*9ec0*/  IMAD.MOV.U32 R220, RZ, RZ, R161 ;  /* 0x000000ffffdc7224 */ /* 0x000fe200078e00a1 */
[----:B------:R-:W-:Y:S06]  /*9ed0*/  @P0 BRA `(.L_x_1) ;  /* 0xffffffb000840947 */ /* 0x000fec000383ffff */
[----:B------:R-:W-:Y:S02]  /*9ee0*/  F2FP.F16.F32.PACK_AB R51, R55, R51 ;  /* 0x000000333733723e */ /* 0x000fe400000000ff */
[----:B------:R-:W-:Y:S02]  /*9ef0*/  F2FP.F16.F32.PACK_AB R50, R54, R50 ;  /* 0x000000323632723e */ /* 0x000fe400000000ff */
[----:B------:R-:W-:Y:S02]  /*9f00*/  F2FP.F16.F32.PACK_AB R49, R53, R49 ;  /* 0x000000313531723e */ /* 0x000fe400000000ff */
[----:B------:R-:W-:Y:S02]  /*9f10*/  F2FP.F16.F32.PACK_AB R48, R52, R48 ;  /* 0x000000303430723e */ /* 0x000fe400000000ff */
[----:B------:R-:W-:Y:S02]  /*9f20*/  F2FP.F16.F32.PACK_AB R43, R47, R43 ;  /* 0x0000002b2f2b723e */ /* 0x000fe400000000ff */
[----:B------:R-:W-:-:S02]  /*9f30*/  F2FP.F16.F32.PACK_AB R42, R46, R42 ;  /* 0x0000002a2e2a723e */ /* 0x000fc400000000ff */
        /* <DEDUP_REMOVED lines=9> */
[----:B------:R-:W-:-:S07]  /*9fd0*/  F2FP.F16.F32.PACK_AB R24, R28, R24 ;  /* 0x000000181c18723e */ /* 0x000fce00000000ff */
.L_x_0:
[----:B------:R-:W1:Y:S01]  /*9fe0*/  S2R R7, SR_TID.X ;  /* 0x0000000000077919 */ /* 0x000e620000002100 */
[----:B------:R-:W-:Y:S01]  /*9ff0*/  BAR.SYNC.DEFER_BLOCKING 0x0 ;  /* 0x0000000000007b1d */ /* 0x000fe20000010000 */
[C-C-:B------:R-:W-:Y:S02]  /*a000*/  LOP3.LUT R17, R2.reuse, 0x6, R0.reuse, 0xfe, !PT ;  /* 0x0000000602117812 */ /* 0x140fe400078efe00 */
[C-C-:B------:R-:W-:Y:S02]  /*a010*/  LOP3.LUT R21, R2.reuse, 0x8, R0.reuse, 0xfe, !PT ;  /* 0x0000000802157812 */ /* 0x140fe400078efe00 */
[C-C-:B------:R-:W-:Y:S01]  /*a020*/  LOP3.LUT R59, R2.reuse, 0xa, R0.reuse, 0xfe, !PT ;  /* 0x0000000a023b7812 */ /* 0x140fe200078efe00 */
[----:B------:R-:W-:Y:S01]  /*a030*/  ULDC UR4, c[0x0][0x244] ;  /* 0x0000910000047ab9 */ /* 0x000fe20000000800 */
[----:B------:R-:W-:Y:S01]  /*a040*/  LOP3.LUT R58, R2, 0xc, R0, 0xfe, !PT ;  /* 0x0000000c023a7812 */ /* 0x000fe200078efe00 */
[----:B------:R-:W-:Y:S01]  /*a050*/  ULDC.64 UR6, c[0x0][0x228] ;  /* 0x00008a0000067ab9 */ /* 0x000fe20000000a00 */
[----:B-1----:R-:W-:-:S02]  /*a060*/  IMAD.SHL.U32 R5, R7, 0x80, RZ ;  /* 0x0000008007057824 */ /* 0x002fc400078e00ff */
[C---:B------:R-:W-:Y:S02]  /*a070*/  IMAD.SHL.U32 R3, R7.reuse, 0x10, RZ ;  /* 0x0000001007037824 */ /* 0x040fe400078e00ff */
[----:B------:R-:W-:Y:S01]  /*a080*/  IMAD.SHL.U32 R4, R7, 0x8, RZ ;  /* 0x0000000807047824 */ /* 0x000fe200078e00ff */
[----:B------:R-:W-:Y:S02]  /*a090*/  LOP3.LUT R6, R5, 0x400, RZ, 0xc0, !PT ;  /* 0x0000040005067812 */ /* 0x000fe400078ec0ff */
[----:B------:R-:W-:Y:S02]  /*a0a0*/  LOP3.LUT R3, R3, 0x70, RZ, 0xc0, !PT ;  /* 0x0000007003037812 */ /* 0x000fe400078ec0ff */
[----:B------:R-:W-:Y:S02]  /*a0b0*/  LOP3.LUT R4, R4, 0x380, RZ, 0xc0, !PT ;  /* 0x0000038004047812 */ /* 0x000fe400078ec0ff */
[----:B------:R-:W-:Y:S02]  /*a0c0*/  IADD3 R3, R6, UR12, R3 ;  /* 0x0000000c06037c10 */ /* 0x000fe4000fffe003 */
[----:B------:R-:W2:Y:S01]  /*a0d0*/  LDL.LU R6, [R1] ;  /* 0x0000000001067983 */ /* 0x000ea20000300800 */
[----:B------:R-:W-:-:S02]  /*a0e0*/  LOP3.LUT R7, R7, 0x7f, RZ, 0xc0, !PT ;  /* 0x0000007f07077812 */ /* 0x000fc400078ec0ff */
[----:B------:R-:W-:Y:S02]  /*a0f0*/  IMAD.IADD R60, R4, 0x1, R3 ;  /* 0x00000001043c7824 */ /* 0x000fe400078e0203 */
[----:B------:R-:W-:-:S03]  /*a100*/  LEA R61, R7, UR12, 0x4 ;  /* 0x0000000c073d7c11 */ /* 0x000fc6000f8e20ff */
[----:B------:R1:W-:Y:S01]  /*a110*/  STSM.16.M88.4 [R60], R24 ;  /* 0x000000183c007844 */ /* 0x0003e20000000200 */
[----:B------:R-:W-:Y:S06]  /*a120*/  BAR.SYNC.DEFER_BLOCKING 0x0 ;  /* 0x0000000000007b1d */ /* 0x000fec0000010000 */
[----:B0-----:R-:W0:Y:S02]  /*a130*/  LDS.128 R12, [R61] ;  /* 0x000000003d0c7984 */ /* 0x001e240000000c00 */
[----:B------:R-:W-:Y:S06]  /*a140*/  BAR.SYNC.DEFER_BLOCKING 0x0 ;  /* 0x0000000000007b1d */ /* 0x000fec0000010000 */
[----:B------:R3:W-:Y:S02]  /*a150*/  STSM.16.M88.4 [R60], R32 ;  /* 0x000000203c007844 */ /* 0x0007e40000000200 */
[----:B------:R-:W-:Y:S06]  /*a160*/  BAR.SYNC.DEFER_BLOCKING 0x0 ;  /* 0x0000000000007b1d */ /* 0x000fec0000010000 */
[----:B------:R-:W4:Y:S02]  /*a170*/  LDS.128 R8, [R61] ;  /* 0x000000003d087984 */ /* 0x000f240000000c00 */
[----:B------:R-:W-:Y:S01]  /*a180*/  BAR.SYNC.DEFER_BLOCKING 0x0 ;  /* 0x0000000000007b1d */ /* 0x000fe20000010000 */
[----:B------:R-:W-:-:S02]  /*a190*/  LOP3.LUT R5, R2, R0, RZ, 0xfc, !PT ;  /* 0x0000000002057212 */ /* 0x000fc400078efcff */
[C-C-:B------:R-:W-:Y:S02]  /*a1a0*/  LOP3.LUT R4, R2.reuse, 0x2, R0.reuse, 0xfe, !PT ;  /* 0x0000000202047812 */ /* 0x140fe400078efe00 */
[C-C-:B------:R-:W-:Y:S02]  /*a1b0*/  LOP3.LUT R3, R2.reuse, 0x4, R0.reuse, 0xfe, !PT ;  /* 0x0000000402037812 */ /* 0x140fe400078efe00 */
[C-C-:B------:R-:W-:Y:S02]  /*a1c0*/  LOP3.LUT R57, R2.reuse, 0xe, R0.reuse, 0xfe, !PT ;  /* 0x0000000e02397812 */ /* 0x140fe400078efe00 */
[C-C-:B------:R-:W-:Y:S01]  /*a1d0*/  LOP3.LUT R56, R2.reuse, 0x10, R0.reuse, 0xfe, !PT ;  /* 0x0000001002387812 */ /* 0x140fe200078efe00 */
[----:B------:R-:W-:Y:S01]  /*a1e0*/  STSM.16.M88.4 [R60], R40 ;  /* 0x000000283c007844 */ /* 0x000fe20000000200 */
[C-C-:B------:R-:W-:Y:S02]  /*a1f0*/  LOP3.LUT R55, R2.reuse, 0x12, R0.reuse, 0xfe, !PT ;  /* 0x0000001202377812 */ /* 0x140fe400078efe00 */
[----:B------:R-:W-:-:S02]  /*a200*/  LOP3.LUT R54, R2, 0x14, R0, 0xfe, !PT ;  /* 0x0000001402367812 */ /* 0x000fc400078efe00 */
[C-C-:B------:R-:W-:Y:S02]  /*a210*/  LOP3.LUT R53, R2.reuse, 0x16, R0.reuse, 0xfe, !PT ;  /* 0x0000001602357812 */ /* 0x140fe400078efe00 */
[C-C-:B------:R-:W-:Y:S02]  /*a220*/  LOP3.LUT R52, R2.reuse, 0x18, R0.reuse, 0xfe, !PT ;  /* 0x0000001802347812 */ /* 0x140fe400078efe00 */
[C-C-:B------:R-:W-:Y:S02]  /*a230*/  LOP3.LUT R47, R2.reuse, 0x1a, R0.reuse, 0xfe, !PT ;  /* 0x0000001a022f7812 */ /* 0x140fe400078efe00 */
[C-C-:B------:R-:W-:Y:S02]  /*a240*/  LOP3.LUT R46, R2.reuse, 0x1c, R0.reuse, 0xfe, !PT ;  /* 0x0000001c022e7812 */ /* 0x140fe400078efe00 */
        /* <DEDUP_REMOVED lines=10> */
[C-C-:B-1----:R-:W-:Y:S02]  /*a2f0*/  LOP3.LUT R27, R2.reuse, 0x32, R0.reuse, 0xfe, !PT ;  /* 0x00000032021b7812 */ /* 0x142fe400078efe00 */
[C-C-:B------:R-:W-:Y:S02]  /*a300*/  LOP3.LUT R26, R2.reuse, 0x34, R0.reuse, 0xfe, !PT ;  /* 0x00000034021a7812 */ /* 0x140fe400078efe00 */
[C-C-:B------:R-:W-:Y:S02]  /*a310*/  LOP3.LUT R25, R2.reuse, 0x36, R0.reuse, 0xfe, !PT ;  /* 0x0000003602197812 */ /* 0x140fe400078efe00 */
[----:B------:R-:W-:-:S02]  /*a320*/  LOP3.LUT R24, R2, 0x38, R0, 0xfe, !PT ;  /* 0x0000003802187812 */ /* 0x000fc400078efe00 */
[C-C-:B------:R-:W-:Y:S02]  /*a330*/  LOP3.LUT R23, R2.reuse, 0x3a, R0.reuse, 0xfe, !PT ;  /* 0x0000003a02177812 */ /* 0x140fe400078efe00 */
[C-C-:B------:R-:W-:Y:S02]  /*a340*/  LOP3.LUT R22, R2.reuse, 0x3c, R0.reuse, 0xfe, !PT ;  /* 0x0000003c02167812 */ /* 0x140fe400078efe00 */
[----:B------:R-:W-:Y:S01]  /*a350*/  LOP3.LUT R0, R2, 0x3e, R0, 0xfe, !PT ;  /* 0x0000003e02007812 */ /* 0x000fe200078efe00 */
[C---:B--2---:R-:W-:Y:S01]  /*a360*/  IMAD R2, R6.reuse, UR4, RZ ;  /* 0x0000000406027c24 */ /* 0x044fe2000f8e02ff */
[----:B------:R-:W-:Y:S01]  /*a370*/  ULDC.64 UR4, c[0x0][0x220] ;  /* 0x0000880000047ab9 */ /* 0x000fe20000000a00 */
[----:B------:R-:W-:Y:S01]  /*a380*/  BAR.SYNC.DEFER_BLOCKING 0x0 ;  /* 0x0000000000007b1d */ /* 0x000fe20000010000 */
[----:B------:R-:W-:Y:S02]  /*a390*/  ISETP.GE.AND P0, PT, R6, UR6, PT ;  /* 0x0000000606007c0c */ /* 0x000fe4000bf06270 */
[----:B------:R-:W-:-:S03]  /*a3a0*/  LEA R64, P1, R2, UR4, 0x1 ;  /* 0x0000000402407c11 */ /* 0x000fc6000f8208ff */
[----:B------:R-:W-:Y:S01]  /*a3b0*/  ULDC UR4, c[0x0][0x248] ;  /* 0x0000920000047ab9 */ /* 0x000fe20000000800 */
[C---:B------:R-:W-:Y:S01]  /*a3c0*/  ISETP.LT.AND P4, PT, R5.reuse, UR7, !P0 ;  /* 0x0000000705007c0c */ /* 0x040fe2000c781270 */
[----:B------:R-:W-:Y:S01]  /*a3d0*/  IMAD R19, R5, UR4, RZ ;  /* 0x0000000405137c24 */ /* 0x000fe2000f8e02ff */
[C---:B------:R-:W-:Y:S01]  /*a3e0*/  ISETP.LT.AND P3, PT, R4.reuse, UR7, !P0 ;  /* 0x0000000704007c0c */ /* 0x040fe2000c761270 */
[----:B------:R-:W-:Y:S02]  /*a3f0*/  IMAD R20, R4, UR4, RZ ;  /* 0x0000000404147c24 */ /* 0x000fe4000f8e02ff */
[----:B------:R-:W1:Y:S01]  /*a400*/  LDS.128 R4, [R61] ;  /* 0x000000003d047984 */ /* 0x000e620000000c00 */
[----:B------:R-:W-:Y:S01]  /*a410*/  BAR.SYNC.DEFER_BLOCKING 0x0 ;  /* 0x0000000000007b1d */ /* 0x000fe20000010000 */
[----:B------:R-:W-:Y:S01]  /*a420*/  LEA.HI.X.SX32 R65, R2, UR5, 0x1, P1 ;  /* 0x0000000502417c11 */ /* 0x000fe200088f0eff */
[----:B---3--:R-:W-:Y:S01]  /*a430*/  IMAD R32, R3, UR4, RZ ;  /* 0x0000000403207c24 */ /* 0x008fe2000f8e02ff */
[----:B------:R-:W-:-:S02]  /*a440*/  LEA R2, P1, R19, R64, 0x1 ;  /* 0x0000004013027211 */ /* 0x000fc400078208ff */
[----:B------:R-:W-:Y:S02]  /*a450*/  ISETP.LT.AND P2, PT, R3, UR7, !P0 ;  /* 0x0000000703007c0c */ /* 0x000fe4000c741270 */
[-C--:B------:R-:W-:Y:S01]  /*a460*/  LEA R16, P5, R20, R64.reuse, 0x1 ;  /* 0x0000004014107211 */ /* 0x080fe200078a08ff */
[----:B------:R-:W-:Y:S01]  /*a470*/  STSM.16.M88.4 [R60], R48 ;  /* 0x000000303c007844 */ /* 0x000fe20000000200 */
[----:B------:R-:W-:Y:S01]  /*a480*/  BAR.SYNC.DEFER_BLOCKING 0x0 ;  /* 0x0000000000007b1d */ /* 0x000fe20000010000 */
[-C--:B------:R-:W-:Y:S01]  /*a490*/  LEA.HI.X.SX32 R3, R19, R65.reuse, 0x1, P1 ;  /* 0x0000004113037211 */ /* 0x080fe200008f0eff */
[C---:B------:R-:W-:Y:S01]  /*a4a0*/  IMAD R33, R17.reuse, UR4, RZ ;  /* 0x0000000411217c24 */ /* 0x040fe2000f8e02ff */
[----:B------:R-:W-:Y:S02]  /*a4b0*/  LEA R18, P6, R32, R64, 0x1 ;  /* 0x0000004020127211 */ /* 0x000fe400078c08ff */
[----:B------:R-:W-:Y:S02]  /*a4c0*/  ISETP.LT.AND P1, PT, R17, UR7, !P0 ;  /* 0x0000000711007c0c */ /* 0x000fe4000c721270 */
[----:B------:R-:W-:-:S02]  /*a4d0*/  LEA.HI.X.SX32 R17, R20, R65, 0x1, P5 ;  /* 0x0000004114117211 */ /* 0x000fc400028f0eff */
[----:B------:R-:W-:Y:S01]  /*a4e0*/  LEA.HI.X.SX32 R19, R32, R65, 0x1, P6 ;  /* 0x0000004120137211 */ /* 0x000fe200030f0eff */
[----:B------:R-:W-:Y:S01]  /*a4f0*/  IMAD R32, R21, UR4, RZ ;  /* 0x0000000415207c24 */ /* 0x000fe2000f8e02ff */
[----:B0-----:R0:W-:Y:S04]  /*a500*/  @P4 STG.E.U16 desc[UR14][R2.64], R12 ;  /* 0x0000000c02004986 */ /* 0x0011e8000c10150e */
[----:B------:R-:W-:Y:S01]  /*a510*/  @P3 STG.E.U16 desc[UR14][R16.64], R13 ;  /* 0x0000000d10003986 */ /* 0x000fe2000c10150e */
[----:B------:R-:W-:-:S03]  /*a520*/  LEA R20, P3, R33, R64, 0x1 ;  /* 0x0000004021147211 */ /* 0x000fc600078608ff */
[----:B------:R2:W-:Y:S01]  /*a530*/  @P2 STG.E.U16 desc[UR14][R18.64], R14 ;  /* 0x0000000e12002986 */ /* 0x0005e2000c10150e */
[----:B------:R-:W-:Y:S02]  /*a540*/  ISETP.LT.AND P2, PT, R21, UR7, !P0 ;  /* 0x0000000715007c0c */ /* 0x000fe4000c741270 */
[----:B------:R-:W-:Y:S01]  /*a550*/  LEA.HI.X.SX32 R21, R33, R65, 0x1, P3 ;  /* 0x0000004121157211 */ /* 0x000fe200018f0eff */
[----:B------:R-:W3:Y:S01]  /*a560*/  LDS.128 R60, [R61] ;  /* 0x000000003d3c7984 */ /* 0x000ee20000000c00 */
[C---:B------:R-:W-:Y:S01]  /*a570*/  ISETP.LT.AND P4, PT, R59.reuse, UR7, !P0 ;  /* 0x000000073b007c0c */ /* 0x040fe2000c781270 */
[----:B------:R-:W-:Y:S01]  /*a580*/  IMAD R59, R59, UR4, RZ ;  /* 0x000000043b3b7c24 */ /* 0x000fe2000f8e02ff */
[C---:B------:R-:W-:Y:S01]  /*a590*/  ISETP.LT.AND P3, PT, R58.reuse, UR7, !P0 ;  /* 0x000000073a007c0c */ /* 0x040fe2000c761270 */
[----:B------:R5:W-:Y:S01]  /*a5a0*/  @P1 STG.E.U16 desc[UR14][R20.64], R15 ;  /* 0x0000000f14001986 */ /* 0x000be2000c10150e */
[----:B------:R-:W-:Y:S01]  /*a5b0*/  IMAD R58, R58, UR4, RZ ;  /* 0x000000043a3a7c24 */ /* 0x000fe2000f8e02ff */
[----:B0-----:R-:W-:-:S02]  /*a5c0*/  LEA R2, P1, R32, R64, 0x1 ;  /* 0x0000004020027211 */ /* 0x001fc400078208ff */
[----:B--2---:R-:W-:Y:S02]  /*a5d0*/  PRMT R19, R12, 0x7632, R19 ;  /* 0x000076320c137816 */ /* 0x004fe40000000013 */
[-C--:B------:R-:W-:Y:S02]  /*a5e0*/  LEA R12, P5, R59, R64.reuse, 0x1 ;  /* 0x000000403b0c7211 */ /* 0x080fe400078a08ff */
[-C--:B------:R-:W-:Y:S02]  /*a5f0*/  LEA.HI.X.SX32 R3, R32, R65.reuse, 0x1, P1 ;  /* 0x0000004120037211 */ /* 0x080fe400008f0eff */
[----:B------:R-:W-:Y:S02]  /*a600*/  PRMT R14, R13, 0x7632, R14 ;  /* 0x000076320d0e7816 */ /* 0x000fe4000000000e */
[----:B------:R-:W-:Y:S02]  /*a610*/  LEA R16, P6, R58, R64, 0x1 ;  /* 0x000000403a107211 */ /* 0x000fe400078c08ff */
[----:B------:R-:W-:Y:S01]  /*a620*/  LEA.HI.X.SX32 R13, R59, R65, 0x1, P5 ;  /* 0x000000413b0d7211 */ /* 0x000fe200028f0eff */
[----:B------:R0:W-:Y:S01]  /*a630*/  @P2 STG.E.U16 desc[UR14][R2.64], R19 ;  /* 0x0000001302002986 */ /* 0x0001e2000c10150e */
[----:B-----5:R-:W-:-:S02]  /*a640*/  PRMT R21, R14, 0x7632, R21 ;  /* 0x000076320e157816 */ /* 0x020fc40000000015 */
[----:B------:R-:W-:Y:S01]  /*a650*/  LEA.HI.X.SX32 R17, R58, R65, 0x1, P6 ;  /* 0x000000413a117211 */ /* 0x000fe200030f0eff */
[----:B------:R2:W-:Y:S01]  /*a660*/  @P4 STG.E.U16 desc[UR14][R12.64], R14 ;  /* 0x0000000e0c004986 */ /* 0x0005e2000c10150e */
[C---:B------:R-:W-:Y:S01]  /*a670*/  ISETP.LT.AND P2, PT, R57.reuse, UR7, !P0 ;  /* 0x0000000739007c0c */ /* 0x040fe2000c741270 */
[----:B------:R-:W-:Y:S01]  /*a680*/  IMAD R57, R57, UR4, RZ ;  /* 0x0000000439397c24 */ /* 0x000fe2000f8e02ff */
[C---:B------:R-:W-:Y:S01]  /*a690*/  ISETP.LT.AND P4, PT, R56.reuse, UR7, !P0 ;  /* 0x0000000738007c0c */ /* 0x040fe2000c781270 */
[----:B------:R-:W-:Y:S01]  /*a6a0*/  IMAD R56, R56, UR4, RZ ;  /* 0x0000000438387c24 */ /* 0x000fe2000f8e02ff */
[----:B------:R-:W-:Y:S01]  /*a6b0*/  @P3 STG.E.U16 desc[UR14][R16.64], R21 ;  /* 0x0000001510003986 */ /* 0x000fe2000c10150e */
[C---:B------:R-:W-:Y:S01]  /*a6c0*/  ISETP.LT.AND P3, PT, R55.reuse, UR7, !P0 ;  /* 0x0000000737007c0c */ /* 0x040fe2000c761270 */
[----:B------:R-:W-:Y:S01]  /*a6d0*/  IMAD R55, R55, UR4, RZ ;  /* 0x0000000437377c24 */ /* 0x000fe2000f8e02ff */
[-C--:B------:R-:W-:Y:S02]  /*a6e0*/  LEA R18, P6, R57, R64.reuse, 0x1 ;  /* 0x0000004039127211 */ /* 0x080fe400078c08ff */
[C---:B------:R-:W-:Y:S01]  /*a6f0*/  ISETP.LT.AND P1, PT, R54.reuse, UR7, !P0 ;  /* 0x0000000736007c0c */ /* 0x040fe2000c721270 */
[----:B------:R-:W-:Y:S01]  /*a700*/  IMAD R54, R54, UR4, RZ ;  /* 0x0000000436367c24 */ /* 0x000fe2000f8e02ff */
[----:B0-----:R-:W-:-:S02]  /*a710*/  LEA R2, P5, R56, R64, 0x1 ;  /* 0x0000004038027211 */ /* 0x001fc400078a08ff */
[-C--:B------:R-:W-:Y:S02]  /*a720*/  LEA.HI.X.SX32 R19, R57, R65.reuse, 0x1, P6 ;  /* 0x0000004139137211 */ /* 0x080fe400030f0eff */
[----:B------:R-:W-:Y:S02]  /*a730*/  PRMT R15, R15, 0x7632, R15 ;  /* 0x000076320f0f7816 */ /* 0x000fe4000000000f */
[CC--:B--2---:R-:W-:Y:S02]  /*a740*/  LEA R12, P6, R55.reuse, R64.reuse, 0x1 ;  /* 0x00000040370c7211 */ /* 0x0c4fe400078c08ff */
[-C--:B------:R-:W-:Y:S02]  /*a750*/  LEA.HI.X.SX32 R3, R56, R65.reuse, 0x1, P5 ;  /* 0x0000004138037211 */ /* 0x080fe400028f0eff */
[----:B------:R-:W-:Y:S01]  /*a760*/  LEA R14, P5, R54, R64, 0x1 ;  /* 0x00000040360e7211 */ /* 0x000fe200078a08ff */
[----:B------:R0:W-:Y:S01]  /*a770*/  @P2 STG.E.U16 desc[UR14][R18.64], R15 ;  /* 0x0000000f12002986 */ /* 0x0001e2000c10150e */
[----:B------:R-:W-:-:S02]  /*a780*/  LEA.HI.X.SX32 R13, R55, R65, 0x1, P6 ;  /* 0x00000041370d7211 */ /* 0x000fc400030f0eff */
[C---:B------:R-:W-:Y:S01]  /*a790*/  ISETP.LT.AND P2, PT, R53.reuse, UR7, !P0 ;  /* 0x0000000735007c0c */ /* 0x040fe2000c741270 */
[----:B------:R-:W-:Y:S01]  /*a7a0*/  IMAD R53, R53, UR4, RZ ;  /* 0x0000000435357c24 */ /* 0x000fe2000f8e02ff */
[----:B----4-:R2:W-:Y:S01]  /*a7b0*/  @P4 STG.E.U16 desc[UR14][R2.64], R8 ;  /* 0x0000000802004986 */ /* 0x0105e2000c10150e */
[----:B0-----:R-:W-:-:S03]  /*a7c0*/  LEA.HI.X.SX32 R15, R54, R65, 0x1, P5 ;  /* 0x00000041360f7211 */ /* 0x001fc600028f0eff */
[----:B------:R0:W-:Y:S01]  /*a7d0*/  @P3 STG.E.U16 desc[UR14][R12.64], R9 ;  /* 0x000000090c003986 */ /* 0x0001e2000c10150e */
[C---:B------:R-:W-:Y:S01]  /*a7e0*/  ISETP.LT.AND P5, PT, R52.reuse, UR7, !P0 ;  /* 0x0000000734007c0c */ /* 0x040fe2000c7a1270 */
[----:B------:R-:W-:Y:S02]  /*a7f0*/  IMAD R52, R52, UR4, RZ ;  /* 0x0000000434347c24 */ /* 0x000fe4000f8e02ff */
[----:B------:R4:W-:Y:S01]  /*a800*/  @P1 STG.E.U16 desc[UR14][R14.64], R10 ;  /* 0x0000000a0e001986 */ /* 0x0009e2000c10150e */
[C---:B------:R-:W-:Y:S01]  /*a810*/  ISETP.LT.AND P1, PT, R47.reuse, UR7, !P0 ;  /* 0x000000072f007c0c */ /* 0x040fe2000c721270 */
[----:B------:R-:W-:Y:S01]  /*a820*/  IMAD R47, R47, UR4, RZ ;  /* 0x000000042f2f7c24 */ /* 0x000fe2000f8e02ff */
[CC--:B------:R-:W-:Y:S02]  /*a830*/  LEA R16, P3, R53.reuse, R64.reuse, 0x1 ;  /* 0x0000004035107211 */ /* 0x0c0fe400078608ff */
[----:B--2---:R-:W-:Y:S02]  /*a840*/  LEA R2, P4, R52, R64, 0x1 ;  /* 0x0000004034027211 */ /* 0x004fe400078808ff */
[----:B------:R-:W-:-:S02]  /*a850*/  LEA.HI.X.SX32 R17, R53, R65, 0x1, P3 ;  /* 0x0000004135117211 */ /* 0x000fc400018f0eff */
[----:B0-----:R-:W-:Y:S02]  /*a860*/  PRMT R13, R8, 0x7632, R13 ;  /* 0x00007632080d7816 */ /* 0x001fe4000000000d */
[----:B------:R-:W-:Y:S02]  /*a870*/  LEA R8, P3, R47, R64, 0x1 ;  /* 0x000000402f087211 */ /* 0x000fe400078608ff */
[-C--:B------:R-:W-:Y:S02]  /*a880*/  LEA.HI.X.SX32 R3, R52, R65.reuse, 0x1, P4 ;  /* 0x0000004134037211 */ /* 0x080fe400020f0eff */
[----:B----4-:R-:W-:Y:S02]  /*a890*/  PRMT R15, R9, 0x7632, R15 ;  /* 0x00007632090f7816 */ /* 0x010fe4000000000f */
[C---:B------:R-:W-:Y:S01]  /*a8a0*/  ISETP.LT.AND P4, PT, R46.reuse, UR7, !P0 ;  /* 0x000000072e007c0c */ /* 0x040fe2000c781270 */
[----:B------:R-:W-:Y:S01]  /*a8b0*/  IMAD R46, R46, UR4, RZ ;  /* 0x000000042e2e7c24 */ /* 0x000fe2000f8e02ff */
[----:B------:R-:W-:-:S02]  /*a8c0*/  LEA.HI.X.SX32 R9, R47, R65, 0x1, P3 ;  /* 0x000000412f097211 */ /* 0x000fc400018f0eff */
[C---:B------:R-:W-:Y:S01]  /*a8d0*/  ISETP.LT.AND P3, PT, R45.reuse, UR7, !P0 ;  /* 0x000000072d007c0c */ /* 0x040fe2000c761270 */
[----:B------:R-:W-:Y:S01]  /*a8e0*/  IMAD R45, R45, UR4, RZ ;  /* 0x000000042d2d7c24 */ /* 0x000fe2000f8e02ff */
[----:B------:R0:W-:Y:S01]  /*a8f0*/  @P2 STG.E.U16 desc[UR14][R16.64], R11 ;  /* 0x0000000b10002986 */ /* 0x0001e2000c10150e */
[-C--:B------:R-:W-:Y:S02]  /*a900*/  LEA R12, P2, R46, R64.reuse, 0x1 ;  /* 0x000000402e0c7211 */ /* 0x080fe400078408ff */
[----:B------:R-:W-:Y:S01]  /*a910*/  PRMT R18, R10, 0x7632, R18 ;  /* 0x000076320a127816 */ /* 0x000fe20000000012 */
[----:B------:R2:W-:Y:S01]  /*a920*/  @P5 STG.E.U16 desc[UR14][R2.64], R13 ;  /* 0x0000000d02005986 */ /* 0x0005e2000c10150e */
[----:B------:R-:W-:-:S03]  /*a930*/  LEA R10, P5, R45, R64, 0x1 ;  /* 0x000000402d0a7211 */ /* 0x000fc600078a08ff */
[----:B------:R4:W-:Y:S01]  /*a940*/  @P1 STG.E.U16 desc[UR14][R8.64], R15 ;  /* 0x0000000f08001986 */ /* 0x0009e2000c10150e */
[C---:B------:R-:W-:Y:S01]  /*a950*/  ISETP.LT.AND P1, PT, R44.reuse, UR7, !P0 ;  /* 0x000000072c007c0c */ /* 0x040fe2000c721270 */
[----:B------:R-:W-:Y:S01]  /*a960*/  IMAD R44, R44, UR4, RZ ;  /* 0x000000042c2c7c24 */ /* 0x000fe2000f8e02ff */
[----:B------:R-:W-:Y:S02]  /*a970*/  PRMT R19, R11, 0x7632, R19 ;  /* 0x000076320b137816 */ /* 0x000fe40000000013 */
[-C--:B0-----:R-:W-:Y:S02]  /*a980*/  LEA.HI.X.SX32 R11, R45, R65.reuse, 0x1, P5 ;  /* 0x000000412d0b7211 */ /* 0x081fe400028f0eff */
[-C--:B--2---:R-:W-:Y:S02]  /*a990*/  LEA.HI.X.SX32 R13, R46, R65.reuse, 0x1, P2 ;  /* 0x000000412e0d7211 */ /* 0x084fe400010f0eff */
[C---:B------:R-:W-:Y:S01]  /*a9a0*/  ISETP.LT.AND P2, PT, R39.reuse, UR7, !P0 ;  /* 0x0000000727007c0c */ /* 0x040fe2000c741270 */
[----:B------:R-:W-:Y:S01]  /*a9b0*/  IMAD R39, R39, UR4, RZ ;  /* 0x0000000427277c24 */ /* 0x000fe2000f8e02ff */
[-C--:B------:R-:W-:Y:S01]  /*a9c0*/  LEA R2, P6, R44, R64.reuse, 0x1 ;  /* 0x000000402c027211 */ /* 0x080fe200078c08ff */
[----:B------:R-:W-:Y:S03]  /*a9d0*/  @P4 STG.E.U16 desc[UR14][R12.64], R18 ;  /* 0x000000120c004986 */ /* 0x000fe6000c10150e */
[----:B----4-:R-:W-:Y:S01]  /*a9e0*/  LEA R8, P4, R39, R64, 0x1 ;  /* 0x0000004027087211 */ /* 0x010fe200078808ff */
[----:B------:R-:W-:Y:S01]  /*a9f0*/  @P3 STG.E.U16 desc[UR14][R10.64], R19 ;  /* 0x000000130a003986 */ /* 0x000fe2000c10150e */
[C---:B------:R-:W-:Y:S01]  /*aa00*/  ISETP.LT.AND P3, PT, R38.reuse, UR7, !P0 ;  /* 0x0000000726007c0c */ /* 0x040fe2000c761270 */
[----:B------:R-:W-:Y:S01]  /*aa10*/  IMAD R38, R38, UR4, RZ ;  /* 0x0000000426267c24 */ /* 0x000fe2000f8e02ff */
[----:B------:R-:W-:-:S02]  /*aa20*/  LEA.HI.X.SX32 R3, R44, R65, 0x1, P6 ;  /* 0x000000412c037211 */ /* 0x000fc400030f0eff */
[----:B------:R-:W-:Y:S02]  /*aa30*/  LEA.HI.X.SX32 R9, R39, R65, 0x1, P4 ;  /* 0x0000004127097211 */ /* 0x000fe400020f0eff */
[----:B------:R-:W-:Y:S01]  /*aa40*/  LEA R14, P4, R38, R64, 0x1 ;  /* 0x00000040260e7211 */ /* 0x000fe200078808ff */
[----:B-1----:R0:W-:Y:S01]  /*aa50*/  @P1 STG.E.U16 desc[UR14][R2.64], R4 ;  /* 0x0000000402001986 */ /* 0x0021e2000c10150e */
[----:B------:R-:W-:-:S03]  /*aa60*/  ISETP.LT.AND P1, PT, R36, UR7, !P0 ;  /* 0x0000000724007c0c */ /* 0x000fc6000c721270 */
[----:B------:R1:W-:Y:S01]  /*aa70*/  @P2 STG.E.U16 desc[UR14][R8.64], R5 ;  /* 0x0000000508002986 */ /* 0x0003e2000c10150e */
[C---:B------:R-:W-:Y:S01]  /*aa80*/  ISETP.LT.AND P2, PT, R37.reuse, UR7, !P0 ;  /* 0x0000000725007c0c */ /* 0x040fe2000c741270 */
[----:B------:R-:W-:Y:S01]  /*aa90*/  IMAD R37, R37, UR4, RZ ;  /* 0x0000000425257c24 */ /* 0x000fe2000f8e02ff */
[-C--:B------:R-:W-:Y:S01]  /*aaa0*/  LEA.HI.X.SX32 R15, R38, R65.reuse, 0x1, P4 ;  /* 0x00000041260f7211 */ /* 0x080fe200020f0eff */
[----:B------:R-:W-:Y:S01]  /*aab0*/  IMAD R36, R36, UR4, RZ ;  /* 0x0000000424247c24 */ /* 0x000fe2000f8e02ff */
[C---:B------:R-:W-:Y:S01]  /*aac0*/  ISETP.LT.AND P4, PT, R31.reuse, UR7, !P0 ;  /* 0x000000071f007c0c */ /* 0x040fe2000c781270 */
[----:B------:R-:W-:Y:S01]  /*aad0*/  IMAD R31, R31, UR4, RZ ;  /* 0x000000041f1f7c24 */ /* 0x000fe2000f8e02ff */
[CC--:B0-----:R-:W-:Y:S01]  /*aae0*/  LEA R2, P5, R37.reuse, R64.reuse, 0x1 ;  /* 0x0000004025027211 */ /* 0x0c1fe200078a08ff */
[----:B------:R-:W-:Y:S01]  /*aaf0*/  @P3 STG.E.U16 desc[UR14][R14.64], R6 ;  /* 0x000000060e003986 */ /* 0x000fe2000c10150e */
[----:B-1----:R-:W-:Y:S02]  /*ab00*/  LEA R8, P3, R36, R64, 0x1 ;  /* 0x0000004024087211 */ /* 0x002fe400078608ff */
[----:B------:R-:W-:-:S02]  /*ab10*/  LEA.HI.X.SX32 R3, R37, R65, 0x1, P5 ;  /* 0x0000004125037211 */ /* 0x000fc400028f0eff */
[----:B------:R-:W-:Y:S02]  /*ab20*/  PRMT R5, R4, 0x7632, R5 ;  /* 0x0000763204057816 */ /* 0x000fe40000000005 */
[-C--:B------:R-:W-:Y:S02]  /*ab30*/  LEA.HI.X.SX32 R9, R36, R65.reuse, 0x1, P3 ;  /* 0x0000004124097211 */ /* 0x080fe400018f0eff */
[-C--:B------:R-:W-:Y:S01]  /*ab40*/  LEA R10, P6, R31, R64.reuse, 0x1 ;  /* 0x000000401f0a7211 */ /* 0x080fe200078c08ff */
[----:B------:R0:W-:Y:S01]  /*ab50*/  @P2 STG.E.U16 desc[UR14][R2.64], R7 ;  /* 0x0000000702002986 */ /* 0x0001e2000c10150e */
[----:B------:R-:W-:Y:S02]  /*ab60*/  PRMT R12, R5, 0x7632, R12 ;  /* 0x00007632050c7816 */ /* 0x000fe4000000000c */
[----:B------:R-:W-:Y:S01]  /*ab70*/  LEA.HI.X.SX32 R11, R31, R65, 0x1, P6 ;  /* 0x000000411f0b7211 */ /* 0x000fe200030f0eff */
[----:B------:R1:W-:Y:S01]  /*ab80*/  @P1 STG.E.U16 desc[UR14][R8.64], R5 ;  /* 0x0000000508001986 */ /* 0x0003e2000c10150e */
[C---:B------:R-:W-:Y:S01]  /*ab90*/  ISETP.LT.AND P1, PT, R30.reuse, UR7, !P0 ;  /* 0x000000071e007c0c */ /* 0x040fe2000c721270 */
[----:B------:R-:W-:Y:S01]  /*aba0*/  IMAD R30, R30, UR4, RZ ;  /* 0x000000041e1e7c24 */ /* 0x000fe2000f8e02ff */
[C---:B------:R-:W-:Y:S01]  /*abb0*/  ISETP.LT.AND P3, PT, R29.reuse, UR7, !P0 ;  /* 0x000000071d007c0c */ /* 0x040fe2000c761270 */
[----:B------:R-:W-:Y:S01]  /*abc0*/  IMAD R29, R29, UR4, RZ ;  /* 0x000000041d1d7c24 */ /* 0x000fe2000f8e02ff */
[----:B------:R2:W-:Y:S01]  /*abd0*/  @P4 STG.E.U16 desc[UR14][R10.64], R12 ;  /* 0x0000000c0a004986 */ /* 0x0005e2000c10150e */
[C---:B------:R-:W-:Y:S01]  /*abe0*/  ISETP.LT.AND P2, PT, R28.reuse, UR7, !P0 ;  /* 0x000000071c007c0c */ /* 0x040fe2000c741270 */
[----:B------:R-:W-:Y:S01]  /*abf0*/  IMAD R28, R28, UR4, RZ ;  /* 0x000000041c1c7c24 */ /* 0x000fe2000f8e02ff */
[----:B------:R-:W-:-:S02]  /*ac00*/  LEA R4, P6, R30, R64, 0x1 ;  /* 0x000000401e047211 */ /* 0x000fc400078c08ff */
[C---:B------:R-:W-:Y:S01]  /*ac10*/  ISETP.LT.AND P4, PT, R27.reuse, UR7, !P0 ;  /* 0x000000071b007c0c */ /* 0x040fe2000c781270 */
[----:B------:R-:W-:Y:S01]  /*ac20*/  IMAD R27, R27, UR4, RZ ;  /* 0x000000041b1b7c24 */ /* 0x000fe2000f8e02ff */
[CC--:B0-----:R-:W-:Y:S02]  /*ac30*/  LEA R2, P5, R29.reuse, R64.reuse, 0x1 ;  /* 0x000000401d027211 */ /* 0x0c1fe400078a08ff */
[----:B-1----:R-:W-:Y:S02]  /*ac40*/  PRMT R9, R6, 0x7632, R9 ;  /* 0x0000763206097816 */ /* 0x002fe40000000009 */
[-C--:B------:R-:W-:Y:S02]  /*ac50*/  LEA.HI.X.SX32 R5, R30, R65.reuse, 0x1, P6 ;  /* 0x000000411e057211 */ /* 0x080fe400030f0eff */
[----:B------:R-:W-:Y:S02]  /*ac60*/  LEA R6, P6, R28, R64, 0x1 ;  /* 0x000000401c067211 */ /* 0x000fe400078c08ff */
[----:B------:R-:W-:-:S02]  /*ac70*/  LEA.HI.X.SX32 R3, R29, R65, 0x1, P5 ;  /* 0x000000411d037211 */ /* 0x000fc400028f0eff */
[----:B------:R-:W-:Y:S01]  /*ac80*/  LEA R8, P5, R27, R64, 0x1 ;  /* 0x000000401b087211 */ /* 0x000fe200078a08ff */
[----:B------:R0:W-:Y:S01]  /*ac90*/  @P1 STG.E.U16 desc[UR14][R4.64], R9 ;  /* 0x0000000904001986 */ /* 0x0001e2000c10150e */
[----:B--2---:R-:W-:Y:S02]  /*aca0*/  PRMT R10, R7, 0x7632, R10 ;  /* 0x00007632070a7816 */ /* 0x004fe4000000000a */
[----:B------:R-:W-:-:S03]  /*acb0*/  LEA.HI.X.SX32 R7, R28, R65, 0x1, P6 ;  /* 0x000000411c077211 */ /* 0x000fc600030f0eff */
[----:B------:R1:W-:Y:S01]  /*acc0*/  @P3 STG.E.U16 desc[UR14][R2.64], R10 ;  /* 0x0000000a02003986 */ /* 0x0003e2000c10150e */
[----:B0-----:R-:W-:-:S03]  /*acd0*/  LEA.HI.X.SX32 R9, R27, R65, 0x1, P5 ;  /* 0x000000411b097211 */ /* 0x001fc600028f0eff */
[----:B---3--:R0:W-:Y:S01]  /*ace0*/  @P2 STG.E.U16 desc[UR14][R6.64], R60 ;  /* 0x0000003c06002986 */ /* 0x0081e2000c10150e */
[C---:B------:R-:W-:Y:S01]  /*acf0*/  ISETP.LT.AND P5, PT, R26.reuse, UR7, !P0 ;  /* 0x000000071a007c0c */ /* 0x040fe2000c7a1270 */
[----:B------:R-:W-:Y:S02]  /*ad00*/  IMAD R26, R26, UR4, RZ ;  /* 0x000000041a1a7c24 */ /* 0x000fe4000f8e02ff */
[----:B------:R2:W-:Y:S01]  /*ad10*/  @P4 STG.E.U16 desc[UR14][R8.64], R61 ;  /* 0x0000003d08004986 */ /* 0x0005e2000c10150e */
[C---:B------:R-:W-:Y:S01]  /*ad20*/  ISETP.LT.AND P4, PT, R25.reuse, UR7, !P0 ;  /* 0x0000000719007c0c */ /* 0x040fe2000c781270 */
[----:B------:R-:W-:Y:S01]  /*ad30*/  IMAD R25, R25, UR4, RZ ;  /* 0x0000000419197c24 */ /* 0x000fe2000f8e02ff */
[C---:B------:R-:W-:Y:S01]  /*ad40*/  ISETP.LT.AND P3, PT, R24.reuse, UR7, !P0 ;  /* 0x0000000718007c0c */ /* 0x040fe2000c761270 */
[----:B------:R-:W-:Y:S01]  /*ad50*/  IMAD R24, R24, UR4, RZ ;  /* 0x0000000418187c24 */ /* 0x000fe2000f8e02ff */
[-C--:B-1----:R-:W-:Y:S01]  /*ad60*/  LEA R2, P6, R26, R64.reuse, 0x1 ;  /* 0x000000401a027211 */ /* 0x082fe200078c08ff */
[----:B------:R-:W-:Y:S01]  /*ad70*/  IMAD R11, R23, UR4, RZ ;  /* 0x00000004170b7c24 */ /* 0x000fe2000f8e02ff */
[----:B------:R-:W-:Y:S01]  /*ad80*/  LEA R4, P1, R25, R64, 0x1 ;  /* 0x0000004019047211 */ /* 0x000fe200078208ff */
[----:B------:R-:W-:Y:S01]  /*ad90*/  IMAD R13, R22, UR4, RZ ;  /* 0x00000004160d7c24 */ /* 0x000fe2000f8e02ff */
[----:B------:R-:W-:-:S02]  /*ada0*/  LEA.HI.X.SX32 R3, R26, R65, 0x1, P6 ;  /* 0x000000411a037211 */ /* 0x000fc400030f0eff */
[CC--:B0-----:R-:W-:Y:S02]  /*adb0*/  LEA R6, P2, R24.reuse, R64.reuse, 0x1 ;  /* 0x0000004018067211 */ /* 0x0c1fe400078408ff */
[-C--:B--2---:R-:W-:Y:S02]  /*adc0*/  LEA R8, P6, R11, R64.reuse, 0x1 ;  /* 0x000000400b087211 */ /* 0x084fe400078c08ff */
[-C--:B------:R-:W-:Y:S02]  /*add0*/  LEA.HI.X.SX32 R5, R25, R65.reuse, 0x1, P1 ;  /* 0x0000004119057211 */ /* 0x080fe400008f0eff */
[----:B------:R-:W-:Y:S02]  /*ade0*/  LEA R10, P1, R13, R64, 0x1 ;  /* 0x000000400d0a7211 */ /* 0x000fe400078208ff */
[-C--:B------:R-:W-:Y:S02]  /*adf0*/  LEA.HI.X.SX32 R7, R24, R65.reuse, 0x1, P2 ;  /* 0x0000004118077211 */ /* 0x080fe400010f0eff */
[----:B------:R-:W-:-:S02]  /*ae00*/  LEA.HI.X.SX32 R9, R11, R65, 0x1, P6 ;  /* 0x000000410b097211 */ /* 0x000fc400030f0eff */
[----:B------:R-:W-:Y:S02]  /*ae10*/  ISETP.LT.AND P2, PT, R23, UR7, !P0 ;  /* 0x0000000717007c0c */ /* 0x000fe4000c741270 */
[----:B------:R-:W-:Y:S02]  /*ae20*/  LEA.HI.X.SX32 R11, R13, R65, 0x1, P1 ;  /* 0x000000410d0b7211 */ /* 0x000fe400008f0eff */
[----:B------:R-:W-:Y:S02]  /*ae30*/  ISETP.LT.AND P1, PT, R22, UR7, !P0 ;  /* 0x0000000716007c0c */ /* 0x000fe4000c721270 */
[C---:B------:R-:W-:Y:S01]  /*ae40*/  ISETP.LT.AND P0, PT, R0.reuse, UR7, !P0 ;  /* 0x0000000700007c0c */ /* 0x040fe2000c701270 */
[----:B------:R0:W-:Y:S01]  /*ae50*/  @P5 STG.E.U16 desc[UR14][R2.64], R62 ;  /* 0x0000003e02005986 */ /* 0x0001e2000c10150e */
[----:B------:R-:W-:Y:S01]  /*ae60*/  IMAD R14, R0, UR4, RZ ;  /* 0x00000004000e7c24 */ /* 0x000fe2000f8e02ff */
[----:B------:R-:W-:Y:S02]  /*ae70*/  PRMT R61, R61, 0x7632, R61 ;  /* 0x000076323d3d7816 */ /* 0x000fe4000000003d */
[----:B------:R1:W-:Y:S02]  /*ae80*/  @P4 STG.E.U16 desc[UR14][R4.64], R63 ;  /* 0x0000003f04004986 */ /* 0x0003e4000c10150e */
[----:B------:R-:W-:-:S02]  /*ae90*/  LEA R12, P6, R14, R64, 0x1 ;  /* 0x000000400e0c7211 */ /* 0x000fc400078c08ff */
[----:B0-----:R-:W-:Y:S02]  /*aea0*/  PRMT R3, R60, 0x7632, R3 ;  /* 0x000076323c037816 */ /* 0x001fe40000000003 */
[----:B-1----:R-:W-:-:S03]  /*aeb0*/  PRMT R5, R62, 0x7632, R5 ;  /* 0x000076323e057816 */ /* 0x002fc60000000005 */
[----:B------:R0:W-:Y:S04]  /*aec0*/  @P3 STG.E.U16 desc[UR14][R6.64], R3 ;  /* 0x0000000306003986 */ /* 0x0001e8000c10150e */
[----:B------:R0:W-:Y:S01]  /*aed0*/  @P2 STG.E.U16 desc[UR14][R8.64], R61 ;  /* 0x0000003d08002986 */ /* 0x0001e2000c10150e */
[----:B------:R-:W-:-:S03]  /*aee0*/  LEA.HI.X.SX32 R13, R14, R65, 0x1, P6 ;  /* 0x000000410e0d7211 */ /* 0x000fc600030f0eff */
[----:B------:R0:W-:Y:S01]  /*aef0*/  @P1 STG.E.U16 desc[UR14][R10.64], R5 ;  /* 0x000000050a001986 */ /* 0x0001e2000c10150e */
[----:B------:R-:W-:Y:S05]  /*af00*/  @!P0 EXIT ;  /* 0x000000000000894d */ /* 0x000fea0003800000 */
[----:B0-----:R-:W-:-:S05]  /*af10*/  PRMT R6, R63, 0x7632, R6 ;  /* 0x000076323f067816 */ /* 0x001fca0000000006 */
[----:B------:R-:W-:Y:S01]  /*af20*/  STG.E.U16 desc[UR14][R12.64], R6 ;  /* 0x000000060c007986 */ /* 0x000fe2000c10150e */
[----:B------:R-:W-:Y:S05]  /*af30*/  EXIT ;  /* 0x000000000000794d */ /* 0x000fea0003800000 */
.L_x_2:
[----:B------:R-:W-:-:S00]  /*af40*/  BRA `(.L_x_2) ;  /* 0xfffffffc00fc7947 */ /* 0x000fc0000383ffff */
[----:B------:R-:W-:-:S00]  /*af50*/  NOP ;  /* 0x0000000000007918 */ /* 0x000fc00000000000 */
        /* <DEDUP_REMOVED lines=10> */
.L_x_3:


//--------------------- .nv.shared.matmul_kernel  --------------------------
	.section	.nv.shared.matmul_kernel,"aw",@nobits
	.sectionflags	@""
	.align	16
	.zero		1024


//--------------------- .nv.shared.reserved.0     --------------------------
	.section	.nv.shared.reserved.0,"aw",@nobits
	.weak		__nv_reservedSMEM_offset_0_alias
	.size		__nv_reservedSMEM_offset_0_alias, 0, 0
	.other		__nv_reservedSMEM_offset_0_alias,@"STO_CUDA_RESERVED_SHARED STV_DEFAULT"
__nv_reservedSMEM_offset_0_alias:
	.zero		0


//--------------------- .nv.constant0.matmul_kernel --------------------------
	.section	.nv.constant0.matmul_kernel,"a",@progbits
	.sectionflags	@""
	.align	4
.nv.constant0.matmul_kernel:
	.zero		608


//--------------------- SYMBOLS --------------------------

	.type		.nv.reservedSmem.offset0,@object
	.size		.nv.reservedSmem.offset0,0x4
